//
// Generated by NVIDIA NVVM Compiler
//
// Compiler Build ID: CL-36424714
// Cuda compilation tools, release 13.0, V13.0.88
// Based on NVVM 20.0.0
//

.version 9.0
.target sm_100
.address_size 64

	// .globl	_Z20apply_correction_f64PKdS0_PKiPdi
.const .align 8 .b8 GEOMETRIC_DIVISORS[672];

.visible .entry _Z20apply_correction_f64PKdS0_PKiPdi(
	.param .u64 .ptr .align 1 _Z20apply_correction_f64PKdS0_PKiPdi_param_0,
	.param .u64 .ptr .align 1 _Z20apply_correction_f64PKdS0_PKiPdi_param_1,
	.param .u64 .ptr .align 1 _Z20apply_correction_f64PKdS0_PKiPdi_param_2,
	.param .u64 .ptr .align 1 _Z20apply_correction_f64PKdS0_PKiPdi_param_3,
	.param .u32 _Z20apply_correction_f64PKdS0_PKiPdi_param_4
)
{
	.reg .pred 	%p<3>;
	.reg .b32 	%r<7>;
	.reg .b64 	%rd<18>;
	.reg .b64 	%fd<8>;

	ld.param.u64 	%rd3, [_Z20apply_correction_f64PKdS0_PKiPdi_param_0];
	ld.param.u64 	%rd4, [_Z20apply_correction_f64PKdS0_PKiPdi_param_1];
	ld.param.u64 	%rd5, [_Z20apply_correction_f64PKdS0_PKiPdi_param_2];
	ld.param.u64 	%rd6, [_Z20apply_correction_f64PKdS0_PKiPdi_param_3];
	ld.param.u32 	%r2, [_Z20apply_correction_f64PKdS0_PKiPdi_param_4];
	cvta.to.global.u64 	%rd1, %rd6;
	mov.u32 	%r3, %ctaid.x;
	mov.u32 	%r4, %ntid.x;
	mov.u32 	%r5, %tid.x;
	mad.lo.s32 	%r1, %r3, %r4, %r5;
	setp.ge.s32 	%p1, %r1, %r2;
	@%p1 bra 	$L__BB0_4;
	cvta.to.global.u64 	%rd7, %rd3;
	cvta.to.global.u64 	%rd8, %rd4;
	cvta.to.global.u64 	%rd9, %rd5;
	mul.wide.s32 	%rd10, %r1, 8;
	add.s64 	%rd11, %rd7, %rd10;
	ld.global.nc.f64 	%fd1, [%rd11];
	add.s64 	%rd12, %rd8, %rd10;
	ld.global.nc.f64 	%fd2, [%rd12];
	mul.wide.s32 	%rd13, %r1, 4;
	add.s64 	%rd2, %rd9, %rd13;
	setp.neu.f64 	%p2, %fd2, 0d0000000000000000;
	@%p2 bra 	$L__BB0_3;
	add.s64 	%rd17, %rd1, %rd10;
	st.global.f64 	[%rd17], %fd1;
	bra.uni 	$L__BB0_4;
$L__BB0_3:
	ld.global.nc.u32 	%r6, [%rd2];
	cvt.rn.f64.s32 	%fd3, %r6;
	mul.f64 	%fd4, %fd3, 0d3F9C0D79305D00AD;
	div.rn.f64 	%fd5, %fd4, %fd2;
	add.f64 	%fd6, %fd5, 0d3FF0000000000000;
	mul.f64 	%fd7, %fd1, %fd6;
	add.s64 	%rd15, %rd1, %rd10;
	st.global.f64 	[%rd15], %fd7;
$L__BB0_4:
	ret;

}
	// .globl	_Z20apply_correction_f32PKfS0_PKiPfi
.visible .entry _Z20apply_correction_f32PKfS0_PKiPfi(
	.param .u64 .ptr .align 1 _Z20apply_correction_f32PKfS0_PKiPfi_param_0,
	.param .u64 .ptr .align 1 _Z20apply_correction_f32PKfS0_PKiPfi_param_1,
	.param .u64 .ptr .align 1 _Z20apply_correction_f32PKfS0_PKiPfi_param_2,
	.param .u64 .ptr .align 1 _Z20apply_correction_f32PKfS0_PKiPfi_param_3,
	.param .u32 _Z20apply_correction_f32PKfS0_PKiPfi_param_4
)
{
	.reg .pred 	%p<3>;
	.reg .b32 	%r<7>;
	.reg .b32 	%f<8>;
	.reg .b64 	%rd<17>;

	ld.param.u64 	%rd3, [_Z20apply_correction_f32PKfS0_PKiPfi_param_0];
	ld.param.u64 	%rd4, [_Z20apply_correction_f32PKfS0_PKiPfi_param_1];
	ld.param.u64 	%rd5, [_Z20apply_correction_f32PKfS0_PKiPfi_param_2];
	ld.param.u64 	%rd6, [_Z20apply_correction_f32PKfS0_PKiPfi_param_3];
	ld.param.u32 	%r2, [_Z20apply_correction_f32PKfS0_PKiPfi_param_4];
	cvta.to.global.u64 	%rd1, %rd6;
	mov.u32 	%r3, %ctaid.x;
	mov.u32 	%r4, %ntid.x;
	mov.u32 	%r5, %tid.x;
	mad.lo.s32 	%r1, %r3, %r4, %r5;
	setp.ge.s32 	%p1, %r1, %r2;
	@%p1 bra 	$L__BB1_4;
	cvta.to.global.u64 	%rd7, %rd3;
	cvta.to.global.u64 	%rd8, %rd4;
	cvta.to.global.u64 	%rd9, %rd5;
	mul.wide.s32 	%rd10, %r1, 4;
	add.s64 	%rd11, %rd7, %rd10;
	ld.global.nc.f32 	%f1, [%rd11];
	add.s64 	%rd12, %rd8, %rd10;
	ld.global.nc.f32 	%f2, [%rd12];
	add.s64 	%rd2, %rd9, %rd10;
	setp.neu.f32 	%p2, %f2, 0f00000000;
	@%p2 bra 	$L__BB1_3;
	add.s64 	%rd16, %rd1, %rd10;
	st.global.f32 	[%rd16], %f1;
	bra.uni 	$L__BB1_4;
$L__BB1_3:
	ld.global.nc.u32 	%r6, [%rd2];
	cvt.rn.f32.s32 	%f3, %r6;
	mul.f32 	%f4, %f3, 0f3CE06BCA;
	div.rn.f32 	%f5, %f4, %f2;
	add.f32 	%f6, %f5, 0f3F800000;
	mul.f32 	%f7, %f1, %f6;
	add.s64 	%rd14, %rd1, %rd10;
	st.global.f32 	[%rd14], %f7;
$L__BB1_4:
	ret;

}
	// .globl	_Z28apply_correction_uniform_f64PKddiPdi
.visible .entry _Z28apply_correction_uniform_f64PKddiPdi(
	.param .u64 .ptr .align 1 _Z28apply_correction_uniform_f64PKddiPdi_param_0,
	.param .f64 _Z28apply_correction_uniform_f64PKddiPdi_param_1,
	.param .u32 _Z28apply_correction_uniform_f64PKddiPdi_param_2,
	.param .u64 .ptr .align 1 _Z28apply_correction_uniform_f64PKddiPdi_param_3,
	.param .u32 _Z28apply_correction_uniform_f64PKddiPdi_param_4
)
{
	.reg .pred 	%p<2>;
	.reg .b32 	%r<7>;
	.reg .b64 	%rd<8>;
	.reg .b64 	%fd<8>;

	ld.param.u64 	%rd1, [_Z28apply_correction_uniform_f64PKddiPdi_param_0];
	ld.param.f64 	%fd1, [_Z28apply_correction_uniform_f64PKddiPdi_param_1];
	ld.param.u32 	%r2, [_Z28apply_correction_uniform_f64PKddiPdi_param_2];
	ld.param.u64 	%rd2, [_Z28apply_correction_uniform_f64PKddiPdi_param_3];
	ld.param.u32 	%r3, [_Z28apply_correction_uniform_f64PKddiPdi_param_4];
	mov.u32 	%r4, %ctaid.x;
	mov.u32 	%r5, %ntid.x;
	mov.u32 	%r6, %tid.x;
	mad.lo.s32 	%r1, %r4, %r5, %r6;
	setp.ge.s32 	%p1, %r1, %r3;
	@%p1 bra 	$L__BB2_2;
	cvta.to.global.u64 	%rd3, %rd1;
	cvta.to.global.u64 	%rd4, %rd2;
	mul.wide.s32 	%rd5, %r1, 8;
	add.s64 	%rd6, %rd3, %rd5;
	ld.global.nc.f64 	%fd2, [%rd6];
	cvt.rn.f64.s32 	%fd3, %r2;
	mul.f64 	%fd4, %fd3, 0d3F9C0D79305D00AD;
	div.rn.f64 	%fd5, %fd4, %fd1;
	add.f64 	%fd6, %fd5, 0d3FF0000000000000;
	mul.f64 	%fd7, %fd6, %fd2;
	add.s64 	%rd7, %rd4, %rd5;
	st.global.f64 	[%rd7], %fd7;
$L__BB2_2:
	ret;

}
	// .globl	_Z28apply_special_correction_f64PKdPKiPdi
.visible .entry _Z28apply_special_correction_f64PKdPKiPdi(
	.param .u64 .ptr .align 1 _Z28apply_special_correction_f64PKdPKiPdi_param_0,
	.param .u64 .ptr .align 1 _Z28apply_special_correction_f64PKdPKiPdi_param_1,
	.param .u64 .ptr .align 1 _Z28apply_special_correction_f64PKdPKiPdi_param_2,
	.param .u32 _Z28apply_special_correction_f64PKdPKiPdi_param_3
)
{
	.reg .pred 	%p<45>;
	.reg .b32 	%r<7>;
	.reg .b64 	%rd<13>;
	.reg .b64 	%fd<36>;

	ld.param.u64 	%rd1, [_Z28apply_special_correction_f64PKdPKiPdi_param_0];
	ld.param.u64 	%rd2, [_Z28apply_special_correction_f64PKdPKiPdi_param_1];
	ld.param.u64 	%rd3, [_Z28apply_special_correction_f64PKdPKiPdi_param_2];
	ld.param.u32 	%r2, [_Z28apply_special_correction_f64PKdPKiPdi_param_3];
	mov.u32 	%r3, %ctaid.x;
	mov.u32 	%r4, %ntid.x;
	mov.u32 	%r5, %tid.x;
	mad.lo.s32 	%r1, %r3, %r4, %r5;
	setp.ge.s32 	%p1, %r1, %r2;
	@%p1 bra 	$L__BB3_75;
	cvta.to.global.u64 	%rd4, %rd1;
	cvta.to.global.u64 	%rd5, %rd2;
	mul.wide.s32 	%rd6, %r1, 8;
	add.s64 	%rd7, %rd4, %rd6;
	ld.global.nc.f64 	%fd1, [%rd7];
	mul.wide.s32 	%rd8, %r1, 4;
	add.s64 	%rd9, %rd5, %rd8;
	ld.global.nc.u32 	%r6, [%rd9];
	mov.f64 	%fd35, 0d3FF0B58F78DFC709;
	setp.gt.s32 	%p2, %r6, 14;
	@%p2 bra 	$L__BB3_30;
	setp.gt.s32 	%p24, %r6, 6;
	@%p24 bra 	$L__BB3_15;
	setp.gt.s32 	%p36, %r6, 2;
	@%p36 bra 	$L__BB3_8;
	setp.eq.s32 	%p42, %r6, 0;
	@%p42 bra 	$L__BB3_74;
	setp.eq.s32 	%p43, %r6, 1;
	@%p43 bra 	$L__BB3_73;
	setp.eq.s32 	%p44, %r6, 2;
	@%p44 bra 	$L__BB3_7;
	bra.uni 	$L__BB3_54;
$L__BB3_7:
	mov.f64 	%fd35, 0d3FF125C55DA13B0C;
	bra.uni 	$L__BB3_74;
$L__BB3_8:
	setp.gt.s32 	%p37, %r6, 4;
	@%p37 bra 	$L__BB3_12;
	setp.eq.s32 	%p40, %r6, 3;
	@%p40 bra 	$L__BB3_72;
	setp.eq.s32 	%p41, %r6, 4;
	@%p41 bra 	$L__BB3_11;
	bra.uni 	$L__BB3_54;
$L__BB3_11:
	mov.f64 	%fd35, 0d3FF1DB54D6810216;
	bra.uni 	$L__BB3_74;
$L__BB3_12:
	setp.eq.s32 	%p38, %r6, 5;
	@%p38 bra 	$L__BB3_71;
	setp.eq.s32 	%p39, %r6, 6;
	@%p39 bra 	$L__BB3_14;
	bra.uni 	$L__BB3_54;
$L__BB3_14:
	mov.f64 	%fd35, 0d3FF3011A34223D22;
	bra.uni 	$L__BB3_74;
$L__BB3_15:
	setp.gt.s32 	%p25, %r6, 10;
	@%p25 bra 	$L__BB3_23;
	setp.gt.s32 	%p31, %r6, 8;
	@%p31 bra 	$L__BB3_20;
	setp.eq.s32 	%p34, %r6, 7;
	@%p34 bra 	$L__BB3_70;
	setp.eq.s32 	%p35, %r6, 8;
	@%p35 bra 	$L__BB3_19;
	bra.uni 	$L__BB3_54;
$L__BB3_19:
	mov.f64 	%fd35, 0d3FF4DC6F0AA33F37;
	bra.uni 	$L__BB3_74;
$L__BB3_20:
	setp.eq.s32 	%p32, %r6, 9;
	@%p32 bra 	$L__BB3_69;
	setp.eq.s32 	%p33, %r6, 10;
	@%p33 bra 	$L__BB3_22;
	bra.uni 	$L__BB3_54;
$L__BB3_22:
	mov.f64 	%fd35, 0d3FF00312F3381CA0;
	bra.uni 	$L__BB3_74;
$L__BB3_23:
	setp.gt.s32 	%p26, %r6, 12;
	@%p26 bra 	$L__BB3_27;
	setp.eq.s32 	%p29, %r6, 11;
	@%p29 bra 	$L__BB3_68;
	setp.eq.s32 	%p30, %r6, 12;
	@%p30 bra 	$L__BB3_26;
	bra.uni 	$L__BB3_54;
$L__BB3_26:
	mov.f64 	%fd35, 0d3FF001E65CA511E8;
	bra.uni 	$L__BB3_74;
$L__BB3_27:
	setp.eq.s32 	%p27, %r6, 13;
	@%p27 bra 	$L__BB3_67;
	setp.eq.s32 	%p28, %r6, 14;
	@%p28 bra 	$L__BB3_29;
	bra.uni 	$L__BB3_54;
$L__BB3_29:
	mov.f64 	%fd35, 0d3FF0012C96930AB9;
	bra.uni 	$L__BB3_74;
$L__BB3_30:
	setp.gt.s32 	%p3, %r6, 21;
	@%p3 bra 	$L__BB3_43;
	setp.gt.s32 	%p15, %r6, 17;
	@%p15 bra 	$L__BB3_36;
	setp.eq.s32 	%p21, %r6, 15;
	@%p21 bra 	$L__BB3_66;
	setp.eq.s32 	%p22, %r6, 16;
	@%p22 bra 	$L__BB3_65;
	setp.eq.s32 	%p23, %r6, 17;
	@%p23 bra 	$L__BB3_35;
	bra.uni 	$L__BB3_54;
$L__BB3_35:
	mov.f64 	%fd35, 0d3FF1C0D79305D00B;
	bra.uni 	$L__BB3_74;
$L__BB3_36:
	setp.gt.s32 	%p16, %r6, 19;
	@%p16 bra 	$L__BB3_40;
	setp.eq.s32 	%p19, %r6, 18;
	@%p19 bra 	$L__BB3_64;
	setp.eq.s32 	%p20, %r6, 19;
	@%p20 bra 	$L__BB3_39;
	bra.uni 	$L__BB3_54;
$L__BB3_39:
	mov.f64 	%fd35, 0d3FF150A1AE445C08;
	bra.uni 	$L__BB3_74;
$L__BB3_40:
	setp.eq.s32 	%p17, %r6, 20;
	@%p17 bra 	$L__BB3_63;
	setp.eq.s32 	%p18, %r6, 21;
	@%p18 bra 	$L__BB3_42;
	bra.uni 	$L__BB3_54;
$L__BB3_42:
	mov.f64 	%fd35, 0d3FF2A1435C88B810;
	bra.uni 	$L__BB3_74;
$L__BB3_43:
	setp.gt.s32 	%p4, %r6, 25;
	@%p4 bra 	$L__BB3_51;
	setp.gt.s32 	%p10, %r6, 23;
	@%p10 bra 	$L__BB3_48;
	setp.eq.s32 	%p13, %r6, 22;
	@%p13 bra 	$L__BB3_62;
	setp.eq.s32 	%p14, %r6, 23;
	@%p14 bra 	$L__BB3_47;
	bra.uni 	$L__BB3_54;
$L__BB3_47:
	mov.f64 	%fd35, 0d3FF160850E6503E1;
	bra.uni 	$L__BB3_74;
$L__BB3_48:
	setp.eq.s32 	%p11, %r6, 24;
	@%p11 bra 	$L__BB3_61;
	setp.eq.s32 	%p12, %r6, 25;
	@%p12 bra 	$L__BB3_50;
	bra.uni 	$L__BB3_54;
$L__BB3_50:
	mov.f64 	%fd35, 0d3FF00E72B8081A74;
	bra.uni 	$L__BB3_74;
$L__BB3_51:
	setp.gt.s32 	%p5, %r6, 27;
	@%p5 bra 	$L__BB3_55;
	setp.eq.s32 	%p8, %r6, 26;
	@%p8 bra 	$L__BB3_60;
	setp.eq.s32 	%p9, %r6, 27;
	@%p9 bra 	$L__BB3_59;
$L__BB3_54:
	mov.f64 	%fd35, 0d3FF0000000000000;
	bra.uni 	$L__BB3_74;
$L__BB3_55:
	setp.eq.s32 	%p6, %r6, 28;
	@%p6 bra 	$L__BB3_58;
	setp.ne.s32 	%p7, %r6, 29;
	@%p7 bra 	$L__BB3_54;
	mov.f64 	%fd35, 0d3FF04559941E5307;
	bra.uni 	$L__BB3_74;
$L__BB3_58:
	mov.f64 	%fd35, 0d3FF005F3F4BB7CC2;
	bra.uni 	$L__BB3_74;
$L__BB3_59:
	mov.f64 	%fd35, 0d3FF00189799C0E50;
	bra.uni 	$L__BB3_74;
$L__BB3_60:
	mov.f64 	%fd35, 0d3FF00E06BC982E80;
	bra.uni 	$L__BB3_74;
$L__BB3_61:
	mov.f64 	%fd35, 0d3FF000158F0141A7;
	bra.uni 	$L__BB3_74;
$L__BB3_62:
	mov.f64 	%fd35, 0d3FF381AF260BA016;
	bra.uni 	$L__BB3_74;
$L__BB3_63:
	mov.f64 	%fd35, 0d3FED5EBCA37747F0;
	bra.uni 	$L__BB3_74;
$L__BB3_64:
	mov.f64 	%fd35, 0d3FEC7E50D9F45FEA;
	bra.uni 	$L__BB3_74;
$L__BB3_65:
	mov.f64 	%fd35, 0d3FF004F94FDD2E88;
	bra.uni 	$L__BB3_74;
$L__BB3_66:
	mov.f64 	%fd35, 0d3FEFFDA6D2D9EA8F;
	bra.uni 	$L__BB3_74;
$L__BB3_67:
	mov.f64 	%fd35, 0d3FEFFC3346B5DC31;
	bra.uni 	$L__BB3_74;
$L__BB3_68:
	mov.f64 	%fd35, 0d3FEFF9DA198FC6BF;
	bra.uni 	$L__BB3_74;
$L__BB3_69:
	mov.f64 	%fd35, 0d3FE64721EAB98192;
	bra.uni 	$L__BB3_74;
$L__BB3_70:
	mov.f64 	%fd35, 0d3FE9FDCB97BB85BC;
	bra.uni 	$L__BB3_74;
$L__BB3_71:
	mov.f64 	%fd35, 0d3FEC495652FDFBD5;
	bra.uni 	$L__BB3_74;
$L__BB3_72:
	mov.f64 	%fd35, 0d3FEDB47544BD89E8;
	bra.uni 	$L__BB3_74;
$L__BB3_73:
	mov.f64 	%fd35, 0d3FEE94E10E4071ED;
$L__BB3_74:
	mul.f64 	%fd34, %fd1, %fd35;
	cvta.to.global.u64 	%rd10, %rd3;
	add.s64 	%rd12, %rd10, %rd6;
	st.global.f64 	[%rd12], %fd34;
$L__BB3_75:
	ret;

}
	// .globl	_Z29apply_winding_instability_f64PKdPdi
.visible .entry _Z29apply_winding_instability_f64PKdPdi(
	.param .u64 .ptr .align 1 _Z29apply_winding_instability_f64PKdPdi_param_0,
	.param .u64 .ptr .align 1 _Z29apply_winding_instability_f64PKdPdi_param_1,
	.param .u32 _Z29apply_winding_instability_f64PKdPdi_param_2
)
{
	.reg .pred 	%p<2>;
	.reg .b32 	%r<6>;
	.reg .b64 	%rd<8>;
	.reg .b64 	%fd<3>;

	ld.param.u64 	%rd1, [_Z29apply_winding_instability_f64PKdPdi_param_0];
	ld.param.u64 	%rd2, [_Z29apply_winding_instability_f64PKdPdi_param_1];
	ld.param.u32 	%r2, [_Z29apply_winding_instability_f64PKdPdi_param_2];
	mov.u32 	%r3, %ctaid.x;
	mov.u32 	%r4, %ntid.x;
	mov.u32 	%r5, %tid.x;
	mad.lo.s32 	%r1, %r3, %r4, %r5;
	setp.ge.s32 	%p1, %r1, %r2;
	@%p1 bra 	$L__BB4_2;
	cvta.to.global.u64 	%rd3, %rd1;
	cvta.to.global.u64 	%rd4, %rd2;
	mul.wide.s32 	%rd5, %r1, 8;
	add.s64 	%rd6, %rd3, %rd5;
	ld.global.nc.f64 	%fd1, [%rd6];
	mul.f64 	%fd2, %fd1, 0d3FEF779C029310CF;
	add.s64 	%rd7, %rd4, %rd5;
	st.global.f64 	[%rd7], %fd2;
$L__BB4_2:
	ret;

}
	// .globl	_Z27apply_recursion_penalty_f64PKdPdi
.visible .entry _Z27apply_recursion_penalty_f64PKdPdi(
	.param .u64 .ptr .align 1 _Z27apply_recursion_penalty_f64PKdPdi_param_0,
	.param .u64 .ptr .align 1 _Z27apply_recursion_penalty_f64PKdPdi_param_1,
	.param .u32 _Z27apply_recursion_penalty_f64PKdPdi_param_2
)
{
	.reg .pred 	%p<2>;
	.reg .b32 	%r<6>;
	.reg .b64 	%rd<8>;
	.reg .b64 	%fd<3>;

	ld.param.u64 	%rd1, [_Z27apply_recursion_penalty_f64PKdPdi_param_0];
	ld.param.u64 	%rd2, [_Z27apply_recursion_penalty_f64PKdPdi_param_1];
	ld.param.u32 	%r2, [_Z27apply_recursion_penalty_f64PKdPdi_param_2];
	mov.u32 	%r3, %ctaid.x;
	mov.u32 	%r4, %ntid.x;
	mov.u32 	%r5, %tid.x;
	mad.lo.s32 	%r1, %r3, %r4, %r5;
	setp.ge.s32 	%p1, %r1, %r2;
	@%p1 bra 	$L__BB5_2;
	cvta.to.global.u64 	%rd3, %rd1;
	cvta.to.global.u64 	%rd4, %rd2;
	mul.wide.s32 	%rd5, %r1, 8;
	add.s64 	%rd6, %rd3, %rd5;
	ld.global.nc.f64 	%fd1, [%rd6];
	mul.f64 	%fd2, %fd1, 0d3FEEA44AAF48DA21;
	add.s64 	%rd7, %rd4, %rd5;
	st.global.f64 	[%rd7], %fd2;
$L__BB5_2:
	ret;

}
	// .globl	_Z24apply_double_inverse_f64PKdPdi
.visible .entry _Z24apply_double_inverse_f64PKdPdi(
	.param .u64 .ptr .align 1 _Z24apply_double_inverse_f64PKdPdi_param_0,
	.param .u64 .ptr .align 1 _Z24apply_double_inverse_f64PKdPdi_param_1,
	.param .u32 _Z24apply_double_inverse_f64PKdPdi_param_2
)
{
	.reg .pred 	%p<2>;
	.reg .b32 	%r<6>;
	.reg .b64 	%rd<8>;
	.reg .b64 	%fd<3>;

	ld.param.u64 	%rd1, [_Z24apply_double_inverse_f64PKdPdi_param_0];
	ld.param.u64 	%rd2, [_Z24apply_double_inverse_f64PKdPdi_param_1];
	ld.param.u32 	%r2, [_Z24apply_double_inverse_f64PKdPdi_param_2];
	mov.u32 	%r3, %ctaid.x;
	mov.u32 	%r4, %ntid.x;
	mov.u32 	%r5, %tid.x;
	mad.lo.s32 	%r1, %r3, %r4, %r5;
	setp.ge.s32 	%p1, %r1, %r2;
	@%p1 bra 	$L__BB6_2;
	cvta.to.global.u64 	%rd3, %rd1;
	cvta.to.global.u64 	%rd4, %rd2;
	mul.wide.s32 	%rd5, %r1, 8;
	add.s64 	%rd6, %rd3, %rd5;
	ld.global.nc.f64 	%fd1, [%rd6];
	mul.f64 	%fd2, %fd1, 0d3FEFAB2A9EF9EFD8;
	add.s64 	%rd7, %rd4, %rd5;
	st.global.f64 	[%rd7], %fd2;
$L__BB6_2:
	ret;

}
	// .globl	_Z29apply_fixed_point_penalty_f64PKdPdi
.visible .entry _Z29apply_fixed_point_penalty_f64PKdPdi(
	.param .u64 .ptr .align 1 _Z29apply_fixed_point_penalty_f64PKdPdi_param_0,
	.param .u64 .ptr .align 1 _Z29apply_fixed_point_penalty_f64PKdPdi_param_1,
	.param .u32 _Z29apply_fixed_point_penalty_f64PKdPdi_param_2
)
{
	.reg .pred 	%p<2>;
	.reg .b32 	%r<6>;
	.reg .b64 	%rd<8>;
	.reg .b64 	%fd<3>;

	ld.param.u64 	%rd1, [_Z29apply_fixed_point_penalty_f64PKdPdi_param_0];
	ld.param.u64 	%rd2, [_Z29apply_fixed_point_penalty_f64PKdPdi_param_1];
	ld.param.u32 	%r2, [_Z29apply_fixed_point_penalty_f64PKdPdi_param_2];
	mov.u32 	%r3, %ctaid.x;
	mov.u32 	%r4, %ntid.x;
	mov.u32 	%r5, %tid.x;
	mad.lo.s32 	%r1, %r3, %r4, %r5;
	setp.ge.s32 	%p1, %r1, %r2;
	@%p1 bra 	$L__BB7_2;
	cvta.to.global.u64 	%rd3, %rd1;
	cvta.to.global.u64 	%rd4, %rd2;
	mul.wide.s32 	%rd5, %r1, 8;
	add.s64 	%rd6, %rd3, %rd5;
	ld.global.nc.f64 	%fd1, [%rd6];
	mul.f64 	%fd2, %fd1, 0d3FEDDBC702DEC6A0;
	add.s64 	%rd7, %rd4, %rd5;
	st.global.f64 	[%rd7], %fd2;
$L__BB7_2:
	ret;

}
	// .globl	_Z26apply_correction_chain_f64PdPKdPKiS3_S3_S_ii
.visible .entry _Z26apply_correction_chain_f64PdPKdPKiS3_S3_S_ii(
	.param .u64 .ptr .align 1 _Z26apply_correction_chain_f64PdPKdPKiS3_S3_S_ii_param_0,
	.param .u64 .ptr .align 1 _Z26apply_correction_chain_f64PdPKdPKiS3_S3_S_ii_param_1,
	.param .u64 .ptr .align 1 _Z26apply_correction_chain_f64PdPKdPKiS3_S3_S_ii_param_2,
	.param .u64 .ptr .align 1 _Z26apply_correction_chain_f64PdPKdPKiS3_S3_S_ii_param_3,
	.param .u64 .ptr .align 1 _Z26apply_correction_chain_f64PdPKdPKiS3_S3_S_ii_param_4,
	.param .u64 .ptr .align 1 _Z26apply_correction_chain_f64PdPKdPKiS3_S3_S_ii_param_5,
	.param .u32 _Z26apply_correction_chain_f64PdPKdPKiS3_S3_S_ii_param_6,
	.param .u32 _Z26apply_correction_chain_f64PdPKdPKiS3_S3_S_ii_param_7
)
{
	.reg .pred 	%p<6>;
	.reg .b32 	%r<22>;
	.reg .b64 	%rd<25>;
	.reg .b64 	%fd<14>;

	ld.param.u64 	%rd4, [_Z26apply_correction_chain_f64PdPKdPKiS3_S3_S_ii_param_0];
	ld.param.u64 	%rd5, [_Z26apply_correction_chain_f64PdPKdPKiS3_S3_S_ii_param_1];
	ld.param.u64 	%rd6, [_Z26apply_correction_chain_f64PdPKdPKiS3_S3_S_ii_param_2];
	ld.param.u64 	%rd7, [_Z26apply_correction_chain_f64PdPKdPKiS3_S3_S_ii_param_3];
	ld.param.u64 	%rd8, [_Z26apply_correction_chain_f64PdPKdPKiS3_S3_S_ii_param_4];
	ld.param.u64 	%rd9, [_Z26apply_correction_chain_f64PdPKdPKiS3_S3_S_ii_param_5];
	ld.param.u32 	%r13, [_Z26apply_correction_chain_f64PdPKdPKiS3_S3_S_ii_param_6];
	ld.param.u32 	%r12, [_Z26apply_correction_chain_f64PdPKdPKiS3_S3_S_ii_param_7];
	mov.u32 	%r14, %ctaid.x;
	mov.u32 	%r15, %ntid.x;
	mov.u32 	%r16, %tid.x;
	mad.lo.s32 	%r1, %r14, %r15, %r16;
	setp.ge.s32 	%p1, %r1, %r13;
	@%p1 bra 	$L__BB8_8;
	cvta.to.global.u64 	%rd10, %rd4;
	cvta.to.global.u64 	%rd11, %rd7;
	cvta.to.global.u64 	%rd12, %rd8;
	mul.wide.s32 	%rd13, %r1, 8;
	add.s64 	%rd14, %rd10, %rd13;
	ld.global.nc.f64 	%fd13, [%rd14];
	mul.wide.s32 	%rd15, %r1, 4;
	add.s64 	%rd16, %rd11, %rd15;
	ld.global.nc.u32 	%r2, [%rd16];
	add.s64 	%rd17, %rd12, %rd15;
	ld.global.nc.u32 	%r19, [%rd17];
	setp.lt.s32 	%p2, %r2, 1;
	@%p2 bra 	$L__BB8_7;
	max.s32 	%r17, %r19, %r12;
	sub.s32 	%r21, %r19, %r17;
	neg.s32 	%r20, %r2;
	cvta.to.global.u64 	%rd1, %rd5;
	cvta.to.global.u64 	%rd2, %rd6;
$L__BB8_3:
	cvt.s64.s32 	%rd3, %r19;
	setp.eq.s32 	%p3, %r21, 0;
	@%p3 bra 	$L__BB8_7;
	shl.b64 	%rd18, %rd3, 3;
	add.s64 	%rd19, %rd1, %rd18;
	ld.global.nc.f64 	%fd3, [%rd19];
	setp.eq.f64 	%p4, %fd3, 0d0000000000000000;
	@%p4 bra 	$L__BB8_6;
	shl.b64 	%rd20, %rd3, 2;
	add.s64 	%rd21, %rd2, %rd20;
	ld.global.nc.u32 	%r18, [%rd21];
	cvt.rn.f64.s32 	%fd7, %r18;
	mul.f64 	%fd8, %fd7, 0d3F9C0D79305D00AD;
	div.rn.f64 	%fd9, %fd8, %fd3;
	add.f64 	%fd10, %fd9, 0d3FF0000000000000;
	mul.f64 	%fd13, %fd13, %fd10;
$L__BB8_6:
	add.s32 	%r21, %r21, 1;
	add.s32 	%r20, %r20, 1;
	setp.ne.s32 	%p5, %r20, 0;
	add.s32 	%r19, %r19, 1;
	@%p5 bra 	$L__BB8_3;
$L__BB8_7:
	cvta.to.global.u64 	%rd22, %rd9;
	add.s64 	%rd24, %rd22, %rd13;
	st.global.f64 	[%rd24], %fd13;
$L__BB8_8:
	ret;

}
	// .globl	_Z20compute_e_star_n_f64PKdS0_PKiiPdi
.visible .entry _Z20compute_e_star_n_f64PKdS0_PKiiPdi(
	.param .u64 .ptr .align 1 _Z20compute_e_star_n_f64PKdS0_PKiiPdi_param_0,
	.param .u64 .ptr .align 1 _Z20compute_e_star_n_f64PKdS0_PKiiPdi_param_1,
	.param .u64 .ptr .align 1 _Z20compute_e_star_n_f64PKdS0_PKiiPdi_param_2,
	.param .u32 _Z20compute_e_star_n_f64PKdS0_PKiiPdi_param_3,
	.param .u64 .ptr .align 1 _Z20compute_e_star_n_f64PKdS0_PKiiPdi_param_4,
	.param .u32 _Z20compute_e_star_n_f64PKdS0_PKiiPdi_param_5
)
{
	.reg .pred 	%p<26>;
	.reg .b32 	%r<46>;
	.reg .b64 	%rd<31>;
	.reg .b64 	%fd<140>;

	ld.param.u64 	%rd12, [_Z20compute_e_star_n_f64PKdS0_PKiiPdi_param_0];
	ld.param.u64 	%rd14, [_Z20compute_e_star_n_f64PKdS0_PKiiPdi_param_1];
	ld.param.u64 	%rd15, [_Z20compute_e_star_n_f64PKdS0_PKiiPdi_param_2];
	ld.param.u32 	%r16, [_Z20compute_e_star_n_f64PKdS0_PKiiPdi_param_3];
	ld.param.u64 	%rd13, [_Z20compute_e_star_n_f64PKdS0_PKiiPdi_param_4];
	ld.param.u32 	%r17, [_Z20compute_e_star_n_f64PKdS0_PKiiPdi_param_5];
	cvta.to.global.u64 	%rd1, %rd15;
	cvta.to.global.u64 	%rd2, %rd14;
	mov.u32 	%r18, %ctaid.x;
	mov.u32 	%r19, %ntid.x;
	mov.u32 	%r20, %tid.x;
	mad.lo.s32 	%r1, %r18, %r19, %r20;
	setp.ge.s32 	%p1, %r1, %r17;
	@%p1 bra 	$L__BB9_43;
	cvta.to.global.u64 	%rd16, %rd12;
	mul.wide.s32 	%rd17, %r1, 8;
	add.s64 	%rd18, %rd16, %rd17;
	ld.global.nc.f64 	%fd54, [%rd18];
	mul.f64 	%fd119, %fd54, 0d4033FFC504280D97;
	setp.lt.s32 	%p2, %r16, 1;
	@%p2 bra 	$L__BB9_42;
	mul.lo.s32 	%r2, %r16, %r1;
	and.b32  	%r3, %r16, 7;
	setp.lt.u32 	%p3, %r16, 8;
	mov.b32 	%r44, 0;
	@%p3 bra 	$L__BB9_21;
	and.b32  	%r44, %r16, 2147483640;
	neg.s32 	%r42, %r44;
	add.s64 	%rd3, %rd2, 32;
	add.s64 	%rd4, %rd1, 16;
	mov.u32 	%r41, %r2;
$L__BB9_4:
	.pragma "nounroll";
	mul.wide.s32 	%rd19, %r41, 8;
	add.s64 	%rd5, %rd3, %rd19;
	mul.wide.s32 	%rd20, %r41, 4;
	add.s64 	%rd6, %rd4, %rd20;
	ld.global.nc.f64 	%fd3, [%rd5+-32];
	setp.eq.f64 	%p4, %fd3, 0d0000000000000000;
	@%p4 bra 	$L__BB9_6;
	ld.global.nc.u32 	%r22, [%rd6+-16];
	cvt.rn.f64.s32 	%fd56, %r22;
	mul.f64 	%fd57, %fd56, 0d3F9C0D79305D00AD;
	div.rn.f64 	%fd58, %fd57, %fd3;
	add.f64 	%fd59, %fd58, 0d3FF0000000000000;
	mul.f64 	%fd119, %fd119, %fd59;
$L__BB9_6:
	ld.global.nc.f64 	%fd6, [%rd5+-24];
	setp.eq.f64 	%p5, %fd6, 0d0000000000000000;
	@%p5 bra 	$L__BB9_8;
	ld.global.nc.u32 	%r23, [%rd6+-12];
	cvt.rn.f64.s32 	%fd60, %r23;
	mul.f64 	%fd61, %fd60, 0d3F9C0D79305D00AD;
	div.rn.f64 	%fd62, %fd61, %fd6;
	add.f64 	%fd63, %fd62, 0d3FF0000000000000;
	mul.f64 	%fd119, %fd119, %fd63;
$L__BB9_8:
	ld.global.nc.f64 	%fd9, [%rd5+-16];
	setp.eq.f64 	%p6, %fd9, 0d0000000000000000;
	@%p6 bra 	$L__BB9_10;
	ld.global.nc.u32 	%r24, [%rd6+-8];
	cvt.rn.f64.s32 	%fd64, %r24;
	mul.f64 	%fd65, %fd64, 0d3F9C0D79305D00AD;
	div.rn.f64 	%fd66, %fd65, %fd9;
	add.f64 	%fd67, %fd66, 0d3FF0000000000000;
	mul.f64 	%fd119, %fd119, %fd67;
$L__BB9_10:
	ld.global.nc.f64 	%fd12, [%rd5+-8];
	setp.eq.f64 	%p7, %fd12, 0d0000000000000000;
	@%p7 bra 	$L__BB9_12;
	ld.global.nc.u32 	%r25, [%rd6+-4];
	cvt.rn.f64.s32 	%fd68, %r25;
	mul.f64 	%fd69, %fd68, 0d3F9C0D79305D00AD;
	div.rn.f64 	%fd70, %fd69, %fd12;
	add.f64 	%fd71, %fd70, 0d3FF0000000000000;
	mul.f64 	%fd119, %fd119, %fd71;
$L__BB9_12:
	ld.global.nc.f64 	%fd15, [%rd5];
	setp.eq.f64 	%p8, %fd15, 0d0000000000000000;
	@%p8 bra 	$L__BB9_14;
	ld.global.nc.u32 	%r26, [%rd6];
	cvt.rn.f64.s32 	%fd72, %r26;
	mul.f64 	%fd73, %fd72, 0d3F9C0D79305D00AD;
	div.rn.f64 	%fd74, %fd73, %fd15;
	add.f64 	%fd75, %fd74, 0d3FF0000000000000;
	mul.f64 	%fd119, %fd119, %fd75;
$L__BB9_14:
	ld.global.nc.f64 	%fd18, [%rd5+8];
	setp.eq.f64 	%p9, %fd18, 0d0000000000000000;
	@%p9 bra 	$L__BB9_16;
	ld.global.nc.u32 	%r27, [%rd6+4];
	cvt.rn.f64.s32 	%fd76, %r27;
	mul.f64 	%fd77, %fd76, 0d3F9C0D79305D00AD;
	div.rn.f64 	%fd78, %fd77, %fd18;
	add.f64 	%fd79, %fd78, 0d3FF0000000000000;
	mul.f64 	%fd119, %fd119, %fd79;
$L__BB9_16:
	ld.global.nc.f64 	%fd21, [%rd5+16];
	setp.eq.f64 	%p10, %fd21, 0d0000000000000000;
	@%p10 bra 	$L__BB9_18;
	ld.global.nc.u32 	%r28, [%rd6+8];
	cvt.rn.f64.s32 	%fd80, %r28;
	mul.f64 	%fd81, %fd80, 0d3F9C0D79305D00AD;
	div.rn.f64 	%fd82, %fd81, %fd21;
	add.f64 	%fd83, %fd82, 0d3FF0000000000000;
	mul.f64 	%fd119, %fd119, %fd83;
$L__BB9_18:
	ld.global.nc.f64 	%fd24, [%rd5+24];
	setp.eq.f64 	%p11, %fd24, 0d0000000000000000;
	@%p11 bra 	$L__BB9_20;
	ld.global.nc.u32 	%r29, [%rd6+12];
	cvt.rn.f64.s32 	%fd84, %r29;
	mul.f64 	%fd85, %fd84, 0d3F9C0D79305D00AD;
	div.rn.f64 	%fd86, %fd85, %fd24;
	add.f64 	%fd87, %fd86, 0d3FF0000000000000;
	mul.f64 	%fd119, %fd119, %fd87;
$L__BB9_20:
	add.s32 	%r42, %r42, 8;
	add.s32 	%r41, %r41, 8;
	setp.ne.s32 	%p12, %r42, 0;
	@%p12 bra 	$L__BB9_4;
$L__BB9_21:
	setp.eq.s32 	%p13, %r3, 0;
	@%p13 bra 	$L__BB9_42;
	and.b32  	%r11, %r16, 3;
	setp.lt.u32 	%p14, %r3, 4;
	@%p14 bra 	$L__BB9_32;
	add.s32 	%r30, %r44, %r2;
	mul.wide.s32 	%rd21, %r30, 8;
	add.s64 	%rd7, %rd2, %rd21;
	ld.global.nc.f64 	%fd29, [%rd7];
	mul.wide.s32 	%rd22, %r30, 4;
	add.s64 	%rd8, %rd1, %rd22;
	setp.eq.f64 	%p15, %fd29, 0d0000000000000000;
	@%p15 bra 	$L__BB9_25;
	ld.global.nc.u32 	%r31, [%rd8];
	cvt.rn.f64.s32 	%fd89, %r31;
	mul.f64 	%fd90, %fd89, 0d3F9C0D79305D00AD;
	div.rn.f64 	%fd91, %fd90, %fd29;
	add.f64 	%fd92, %fd91, 0d3FF0000000000000;
	mul.f64 	%fd119, %fd119, %fd92;
$L__BB9_25:
	ld.global.nc.f64 	%fd32, [%rd7+8];
	setp.eq.f64 	%p16, %fd32, 0d0000000000000000;
	@%p16 bra 	$L__BB9_27;
	ld.global.nc.u32 	%r32, [%rd8+4];
	cvt.rn.f64.s32 	%fd93, %r32;
	mul.f64 	%fd94, %fd93, 0d3F9C0D79305D00AD;
	div.rn.f64 	%fd95, %fd94, %fd32;
	add.f64 	%fd96, %fd95, 0d3FF0000000000000;
	mul.f64 	%fd119, %fd119, %fd96;
$L__BB9_27:
	ld.global.nc.f64 	%fd35, [%rd7+16];
	setp.eq.f64 	%p17, %fd35, 0d0000000000000000;
	@%p17 bra 	$L__BB9_29;
	ld.global.nc.u32 	%r33, [%rd8+8];
	cvt.rn.f64.s32 	%fd97, %r33;
	mul.f64 	%fd98, %fd97, 0d3F9C0D79305D00AD;
	div.rn.f64 	%fd99, %fd98, %fd35;
	add.f64 	%fd100, %fd99, 0d3FF0000000000000;
	mul.f64 	%fd119, %fd119, %fd100;
$L__BB9_29:
	ld.global.nc.f64 	%fd38, [%rd7+24];
	setp.eq.f64 	%p18, %fd38, 0d0000000000000000;
	@%p18 bra 	$L__BB9_31;
	ld.global.nc.u32 	%r34, [%rd8+12];
	cvt.rn.f64.s32 	%fd101, %r34;
	mul.f64 	%fd102, %fd101, 0d3F9C0D79305D00AD;
	div.rn.f64 	%fd103, %fd102, %fd38;
	add.f64 	%fd104, %fd103, 0d3FF0000000000000;
	mul.f64 	%fd119, %fd119, %fd104;
$L__BB9_31:
	add.s32 	%r44, %r44, 4;
$L__BB9_32:
	setp.eq.s32 	%p19, %r11, 0;
	@%p19 bra 	$L__BB9_42;
	setp.eq.s32 	%p20, %r11, 1;
	@%p20 bra 	$L__BB9_39;
	add.s32 	%r35, %r44, %r2;
	mul.wide.s32 	%rd23, %r35, 8;
	add.s64 	%rd9, %rd2, %rd23;
	ld.global.nc.f64 	%fd43, [%rd9];
	mul.wide.s32 	%rd24, %r35, 4;
	add.s64 	%rd10, %rd1, %rd24;
	setp.eq.f64 	%p21, %fd43, 0d0000000000000000;
	@%p21 bra 	$L__BB9_36;
	ld.global.nc.u32 	%r36, [%rd10];
	cvt.rn.f64.s32 	%fd106, %r36;
	mul.f64 	%fd107, %fd106, 0d3F9C0D79305D00AD;
	div.rn.f64 	%fd108, %fd107, %fd43;
	add.f64 	%fd109, %fd108, 0d3FF0000000000000;
	mul.f64 	%fd119, %fd119, %fd109;
$L__BB9_36:
	ld.global.nc.f64 	%fd46, [%rd9+8];
	setp.eq.f64 	%p22, %fd46, 0d0000000000000000;
	@%p22 bra 	$L__BB9_38;
	ld.global.nc.u32 	%r37, [%rd10+4];
	cvt.rn.f64.s32 	%fd110, %r37;
	mul.f64 	%fd111, %fd110, 0d3F9C0D79305D00AD;
	div.rn.f64 	%fd112, %fd111, %fd46;
	add.f64 	%fd113, %fd112, 0d3FF0000000000000;
	mul.f64 	%fd119, %fd119, %fd113;
$L__BB9_38:
	add.s32 	%r44, %r44, 2;
$L__BB9_39:
	and.b32  	%r38, %r16, 1;
	setp.eq.b32 	%p23, %r38, 1;
	not.pred 	%p24, %p23;
	@%p24 bra 	$L__BB9_42;
	add.s32 	%r39, %r44, %r2;
	mul.wide.s32 	%rd25, %r39, 8;
	add.s64 	%rd26, %rd2, %rd25;
	ld.global.nc.f64 	%fd51, [%rd26];
	mul.wide.s32 	%rd27, %r39, 4;
	add.s64 	%rd11, %rd1, %rd27;
	setp.eq.f64 	%p25, %fd51, 0d0000000000000000;
	@%p25 bra 	$L__BB9_42;
	ld.global.nc.u32 	%r40, [%rd11];
	cvt.rn.f64.s32 	%fd114, %r40;
	mul.f64 	%fd115, %fd114, 0d3F9C0D79305D00AD;
	div.rn.f64 	%fd116, %fd115, %fd51;
	add.f64 	%fd117, %fd116, 0d3FF0000000000000;
	mul.f64 	%fd119, %fd119, %fd117;
$L__BB9_42:
	cvta.to.global.u64 	%rd28, %rd13;
	add.s64 	%rd30, %rd28, %rd17;
	st.global.f64 	[%rd30], %fd119;
$L__BB9_43:
	ret;

}
	// .globl	_Z28apply_correction_by_name_f64PKdPKiS2_Pdi
.visible .entry _Z28apply_correction_by_name_f64PKdPKiS2_Pdi(
	.param .u64 .ptr .align 1 _Z28apply_correction_by_name_f64PKdPKiS2_Pdi_param_0,
	.param .u64 .ptr .align 1 _Z28apply_correction_by_name_f64PKdPKiS2_Pdi_param_1,
	.param .u64 .ptr .align 1 _Z28apply_correction_by_name_f64PKdPKiS2_Pdi_param_2,
	.param .u64 .ptr .align 1 _Z28apply_correction_by_name_f64PKdPKiS2_Pdi_param_3,
	.param .u32 _Z28apply_correction_by_name_f64PKdPKiS2_Pdi_param_4
)
{
	.reg .pred 	%p<3>;
	.reg .b32 	%r<8>;
	.reg .b64 	%rd<21>;
	.reg .b64 	%fd<8>;

	ld.param.u64 	%rd3, [_Z28apply_correction_by_name_f64PKdPKiS2_Pdi_param_0];
	ld.param.u64 	%rd4, [_Z28apply_correction_by_name_f64PKdPKiS2_Pdi_param_1];
	ld.param.u64 	%rd5, [_Z28apply_correction_by_name_f64PKdPKiS2_Pdi_param_2];
	ld.param.u64 	%rd6, [_Z28apply_correction_by_name_f64PKdPKiS2_Pdi_param_3];
	ld.param.u32 	%r3, [_Z28apply_correction_by_name_f64PKdPKiS2_Pdi_param_4];
	cvta.to.global.u64 	%rd1, %rd6;
	mov.u32 	%r4, %ctaid.x;
	mov.u32 	%r5, %ntid.x;
	mov.u32 	%r6, %tid.x;
	mad.lo.s32 	%r1, %r4, %r5, %r6;
	setp.ge.s32 	%p1, %r1, %r3;
	@%p1 bra 	$L__BB10_4;
	cvta.to.global.u64 	%rd7, %rd3;
	cvta.to.global.u64 	%rd8, %rd4;
	cvta.to.global.u64 	%rd9, %rd5;
	mul.wide.s32 	%rd10, %r1, 8;
	add.s64 	%rd11, %rd7, %rd10;
	ld.global.nc.f64 	%fd1, [%rd11];
	mul.wide.s32 	%rd12, %r1, 4;
	add.s64 	%rd13, %rd8, %rd12;
	ld.global.nc.u32 	%r2, [%rd13];
	add.s64 	%rd2, %rd9, %rd12;
	setp.lt.u32 	%p2, %r2, 84;
	@%p2 bra 	$L__BB10_3;
	add.s64 	%rd20, %rd1, %rd10;
	st.global.f64 	[%rd20], %fd1;
	bra.uni 	$L__BB10_4;
$L__BB10_3:
	ld.global.nc.u32 	%r7, [%rd2];
	mul.wide.u32 	%rd14, %r2, 8;
	mov.u64 	%rd15, GEOMETRIC_DIVISORS;
	add.s64 	%rd16, %rd15, %rd14;
	ld.const.f64 	%fd2, [%rd16];
	cvt.rn.f64.s32 	%fd3, %r7;
	mul.f64 	%fd4, %fd3, 0d3F9C0D79305D00AD;
	div.rn.f64 	%fd5, %fd4, %fd2;
	add.f64 	%fd6, %fd5, 0d3FF0000000000000;
	mul.f64 	%fd7, %fd1, %fd6;
	add.s64 	%rd18, %rd1, %rd10;
	st.global.f64 	[%rd18], %fd7;
$L__BB10_4:
	ret;

}
	// .globl	_Z22compute_phi_powers_f64Pdii
.visible .entry _Z22compute_phi_powers_f64Pdii(
	.param .u64 .ptr .align 1 _Z22compute_phi_powers_f64Pdii_param_0,
	.param .u32 _Z22compute_phi_powers_f64Pdii_param_1,
	.param .u32 _Z22compute_phi_powers_f64Pdii_param_2
)
{
	.reg .pred 	%p<7>;
	.reg .b32 	%r<19>;
	.reg .b64 	%rd<5>;
	.reg .b64 	%fd<20>;

	ld.param.u64 	%rd1, [_Z22compute_phi_powers_f64Pdii_param_0];
	ld.param.u32 	%r10, [_Z22compute_phi_powers_f64Pdii_param_1];
	ld.param.u32 	%r11, [_Z22compute_phi_powers_f64Pdii_param_2];
	mov.u32 	%r12, %ctaid.x;
	mov.u32 	%r13, %ntid.x;
	mov.u32 	%r14, %tid.x;
	mad.lo.s32 	%r1, %r12, %r13, %r14;
	setp.ge.s32 	%p1, %r1, %r11;
	@%p1 bra 	$L__BB11_9;
	add.s32 	%r15, %r10, 1;
	rem.s32 	%r2, %r1, %r15;
	setp.lt.s32 	%p2, %r2, 1;
	mov.f64 	%fd19, 0d3FF0000000000000;
	@%p2 bra 	$L__BB11_8;
	and.b32  	%r3, %r2, 3;
	setp.lt.u32 	%p3, %r2, 4;
	mov.f64 	%fd19, 0d3FF0000000000000;
	@%p3 bra 	$L__BB11_5;
	and.b32  	%r16, %r2, 2147483644;
	neg.s32 	%r17, %r16;
	mov.f64 	%fd19, 0d3FF0000000000000;
$L__BB11_4:
	mul.f64 	%fd12, %fd19, 0d3FF9E3779B97F4A8;
	mul.f64 	%fd13, %fd12, 0d3FF9E3779B97F4A8;
	mul.f64 	%fd14, %fd13, 0d3FF9E3779B97F4A8;
	mul.f64 	%fd19, %fd14, 0d3FF9E3779B97F4A8;
	add.s32 	%r17, %r17, 4;
	setp.ne.s32 	%p4, %r17, 0;
	@%p4 bra 	$L__BB11_4;
$L__BB11_5:
	setp.eq.s32 	%p5, %r3, 0;
	@%p5 bra 	$L__BB11_8;
	neg.s32 	%r18, %r3;
$L__BB11_7:
	.pragma "nounroll";
	mul.f64 	%fd19, %fd19, 0d3FF9E3779B97F4A8;
	add.s32 	%r18, %r18, 1;
	setp.ne.s32 	%p6, %r18, 0;
	@%p6 bra 	$L__BB11_7;
$L__BB11_8:
	cvta.to.global.u64 	%rd2, %rd1;
	mul.wide.s32 	%rd3, %r1, 8;
	add.s64 	%rd4, %rd2, %rd3;
	st.global.f64 	[%rd4], %fd19;
$L__BB11_9:
	ret;

}


// ===== COMPILED SASS (sm_100) =====

	.target	sm_100

	.elftype	@"ET_EXEC"


//--------------------- .note.nv.tkinfo           --------------------------
	.section	.note.nv.tkinfo,"",@"SHT_NOTE"
	.sectionflags	@"SHF_NOTE_NV_TKINFO"
	.tkinfo
        /*0018*/ 	.word	0x00000002
        /*0030*/ 	.string	""
        /*0030*/ 	.string	"ptxas"
        /*0030*/ 	.string	"Cuda compilation tools, release 13.0, V13.0.88"
        /*0030*/ 	.string	"Build cuda_13.0.r13.0/compiler.36424714_0"
        /*0030*/ 	.string	"-arch sm_100 -m 64 "



//--------------------- .note.nv.cuinfo           --------------------------
	.section	.note.nv.cuinfo,"",@"SHT_NOTE"
	.sectionflags	@"SHF_NOTE_NV_CUINFO"
        /*0018*/ 	.short	0x0002
        /*001a*/ 	.short	0x0064
        /*001c*/ 	.short	0x0082
	.zero		2


//--------------------- .nv.info                  --------------------------
	.section	.nv.info,"",@"SHT_CUDA_INFO"
	.align	4


	//----- nvinfo : EIATTR_REGCOUNT
	.align		4
        /*0000*/ 	.byte	0x04, 0x2f
        /*0002*/ 	.short	(.L_2 - .L_1)
	.align		4
.L_1:
        /*0004*/ 	.word	index@(_Z20apply_correction_f64PKdS0_PKiPdi)
        /*0008*/ 	.word	0x0000001b


	//----- nvinfo : EIATTR_FRAME_SIZE
	.align		4
.L_2:
        /*000c*/ 	.byte	0x04, 0x11
        /*000e*/ 	.short	(.L_4 - .L_3)
	.align		4
.L_3:
        /*0010*/ 	.word	index@($__internal_5_$__cuda_sm20_div_rn_f64_full)
        /*0014*/ 	.word	0x00000000


	//----- nvinfo : EIATTR_FRAME_SIZE
	.align		4
.L_4:
        /*0018*/ 	.byte	0x04, 0x11
        /*001a*/ 	.short	(.L_6 - .L_5)
	.align		4
.L_5:
        /*001c*/ 	.word	index@(_Z20apply_correction_f64PKdS0_PKiPdi)
        /*0020*/ 	.word	0x00000000


	//----- nvinfo : EIATTR_REGCOUNT
	.align		4
.L_6:
        /*0024*/ 	.byte	0x04, 0x2f
        /*0026*/ 	.short	(.L_8 - .L_7)
	.align		4
.L_7:
        /*0028*/ 	.word	index@(_Z20apply_correction_f32PKfS0_PKiPfi)
        /*002c*/ 	.word	0x00000010


	//----- nvinfo : EIATTR_FRAME_SIZE
	.align		4
.L_8:
        /*0030*/ 	.byte	0x04, 0x11
        /*0032*/ 	.short	(.L_10 - .L_9)
	.align		4
.L_9:
        /*0034*/ 	.word	index@($__internal_4_$__cuda_sm3x_div_rn_noftz_f32_slowpath)
        /*0038*/ 	.word	0x00000000


	//----- nvinfo : EIATTR_FRAME_SIZE
	.align		4
.L_10:
        /*003c*/ 	.byte	0x04, 0x11
        /*003e*/ 	.short	(.L_12 - .L_11)
	.align		4
.L_11:
        /*0040*/ 	.word	index@(_Z20apply_correction_f32PKfS0_PKiPfi)
        /*0044*/ 	.word	0x00000000


	//----- nvinfo : EIATTR_REGCOUNT
	.align		4
.L_12:
        /*0048*/ 	.byte	0x04, 0x2f
        /*004a*/ 	.short	(.L_14 - .L_13)
	.align		4
.L_13:
        /*004c*/ 	.word	index@(_Z28apply_correction_uniform_f64PKddiPdi)
        /*0050*/ 	.word	0x0000001c


	//----- nvinfo : EIATTR_FRAME_SIZE
	.align		4
.L_14:
        /*0054*/ 	.byte	0x04, 0x11
        /*0056*/ 	.short	(.L_16 - .L_15)
	.align		4
.L_15:
        /*0058*/ 	.word	index@($__internal_3_$__cuda_sm20_div_rn_f64_full)
        /*005c*/ 	.word	0x00000000


	//----- nvinfo : EIATTR_FRAME_SIZE
	.align		4
.L_16:
        /*0060*/ 	.byte	0x04, 0x11
        /*0062*/ 	.short	(.L_18 - .L_17)
	.align		4
.L_17:
        /*0064*/ 	.word	index@(_Z28apply_correction_uniform_f64PKddiPdi)
        /*0068*/ 	.word	0x00000000


	//----- nvinfo : EIATTR_REGCOUNT
	.align		4
.L_18:
        /*006c*/ 	.byte	0x04, 0x2f
        /*006e*/ 	.short	(.L_20 - .L_19)
	.align		4
.L_19:
        /*0070*/ 	.word	index@(_Z28apply_special_correction_f64PKdPKiPdi)
        /*0074*/ 	.word	0x0000000b


	//----- nvinfo : EIATTR_FRAME_SIZE
	.align		4
.L_20:
        /*0078*/ 	.byte	0x04, 0x11
        /*007a*/ 	.short	(.L_22 - .L_21)
	.align		4
.L_21:
        /*007c*/ 	.word	index@(_Z28apply_special_correction_f64PKdPKiPdi)
        /*0080*/ 	.word	0x00000000


	//----- nvinfo : EIATTR_REGCOUNT
	.align		4
.L_22:
        /*0084*/ 	.byte	0x04, 0x2f
        /*0086*/ 	.short	(.L_24 - .L_23)
	.align		4
.L_23:
        /*0088*/ 	.word	index@(_Z29apply_winding_instability_f64PKdPdi)
        /*008c*/ 	.word	0x0000000c


	//----- nvinfo : EIATTR_FRAME_SIZE
	.align		4
.L_24:
        /*0090*/ 	.byte	0x04, 0x11
        /*0092*/ 	.short	(.L_26 - .L_25)
	.align		4
.L_25:
        /*0094*/ 	.word	index@(_Z29apply_winding_instability_f64PKdPdi)
        /*0098*/ 	.word	0x00000000


	//----- nvinfo : EIATTR_REGCOUNT
	.align		4
.L_26:
        /*009c*/ 	.byte	0x04, 0x2f
        /*009e*/ 	.short	(.L_28 - .L_27)
	.align		4
.L_27:
        /*00a0*/ 	.word	index@(_Z27apply_recursion_penalty_f64PKdPdi)
        /*00a4*/ 	.word	0x0000000c


	//----- nvinfo : EIATTR_FRAME_SIZE
	.align		4
.L_28:
        /*00a8*/ 	.byte	0x04, 0x11
        /*00aa*/ 	.short	(.L_30 - .L_29)
	.align		4
.L_29:
        /*00ac*/ 	.word	index@(_Z27apply_recursion_penalty_f64PKdPdi)
        /*00b0*/ 	.word	0x00000000


	//----- nvinfo : EIATTR_REGCOUNT
	.align		4
.L_30:
        /*00b4*/ 	.byte	0x04, 0x2f
        /*00b6*/ 	.short	(.L_32 - .L_31)
	.align		4
.L_31:
        /*00b8*/ 	.word	index@(_Z24apply_double_inverse_f64PKdPdi)
        /*00bc*/ 	.word	0x0000000c


	//----- nvinfo : EIATTR_FRAME_SIZE
	.align		4
.L_32:
        /*00c0*/ 	.byte	0x04, 0x11
        /*00c2*/ 	.short	(.L_34 - .L_33)
	.align		4
.L_33:
        /*00c4*/ 	.word	index@(_Z24apply_double_inverse_f64PKdPdi)
        /*00c8*/ 	.word	0x00000000


	//----- nvinfo : EIATTR_REGCOUNT
	.align		4
.L_34:
        /*00cc*/ 	.byte	0x04, 0x2f
        /*00ce*/ 	.short	(.L_36 - .L_35)
	.align		4
.L_35:
        /*00d0*/ 	.word	index@(_Z29apply_fixed_point_penalty_f64PKdPdi)
        /*00d4*/ 	.word	0x0000000c


	//----- nvinfo : EIATTR_FRAME_SIZE
	.align		4
.L_36:
        /*00d8*/ 	.byte	0x04, 0x11
        /*00da*/ 	.short	(.L_38 - .L_37)
	.align		4
.L_37:
        /*00dc*/ 	.word	index@(_Z29apply_fixed_point_penalty_f64PKdPdi)
        /*00e0*/ 	.word	0x00000000


	//----- nvinfo : EIATTR_REGCOUNT
	.align		4
.L_38:
        /*00e4*/ 	.byte	0x04, 0x2f
        /*00e6*/ 	.short	(.L_40 - .L_39)
	.align		4
.L_39:
        /*00e8*/ 	.word	index@(_Z26apply_correction_chain_f64PdPKdPKiS3_S3_S_ii)
        /*00ec*/ 	.word	0x0000001d


	//----- nvinfo : EIATTR_FRAME_SIZE
	.align		4
.L_40:
        /*00f0*/ 	.byte	0x04, 0x11
        /*00f2*/ 	.short	(.L_42 - .L_41)
	.align		4
.L_41:
        /*00f4*/ 	.word	index@($__internal_2_$__cuda_sm20_div_rn_f64_full)
        /*00f8*/ 	.word	0x00000000


	//----- nvinfo : EIATTR_FRAME_SIZE
	.align		4
.L_42:
        /*00fc*/ 	.byte	0x04, 0x11
        /*00fe*/ 	.short	(.L_44 - .L_43)
	.align		4
.L_43:
        /*0100*/ 	.word	index@(_Z26apply_correction_chain_f64PdPKdPKiS3_S3_S_ii)
        /*0104*/ 	.word	0x00000000


	//----- nvinfo : EIATTR_REGCOUNT
	.align		4
.L_44:
        /*0108*/ 	.byte	0x04, 0x2f
        /*010a*/ 	.short	(.L_46 - .L_45)
	.align		4
.L_45:
        /*010c*/ 	.word	index@(_Z20compute_e_star_n_f64PKdS0_PKiiPdi)
        /*0110*/ 	.word	0x00000020


	//----- nvinfo : EIATTR_FRAME_SIZE
	.align		4
.L_46:
        /*0114*/ 	.byte	0x04, 0x11
        /*0116*/ 	.short	(.L_48 - .L_47)
	.align		4
.L_47:
        /*0118*/ 	.word	index@($__internal_1_$__cuda_sm20_div_rn_f64_full)
        /*011c*/ 	.word	0x00000000


	//----- nvinfo : EIATTR_FRAME_SIZE
	.align		4
.L_48:
        /*0120*/ 	.byte	0x04, 0x11
        /*0122*/ 	.short	(.L_50 - .L_49)
	.align		4
.L_49:
        /*0124*/ 	.word	index@(_Z20compute_e_star_n_f64PKdS0_PKiiPdi)
        /*0128*/ 	.word	0x00000000


	//----- nvinfo : EIATTR_REGCOUNT
	.align		4
.L_50:
        /*012c*/ 	.byte	0x04, 0x2f
        /*012e*/ 	.short	(.L_52 - .L_51)
	.align		4
.L_51:
        /*0130*/ 	.word	index@(_Z28apply_correction_by_name_f64PKdPKiS2_Pdi)
        /*0134*/ 	.word	0x0000001b


	//----- nvinfo : EIATTR_FRAME_SIZE
	.align		4
.L_52:
        /*0138*/ 	.byte	0x04, 0x11
        /*013a*/ 	.short	(.L_54 - .L_53)
	.align		4
.L_53:
        /*013c*/ 	.word	index@($__internal_0_$__cuda_sm20_div_rn_f64_full)
        /*0140*/ 	.word	0x00000000


	//----- nvinfo : EIATTR_FRAME_SIZE
	.align		4
.L_54:
        /*0144*/ 	.byte	0x04, 0x11
        /*0146*/ 	.short	(.L_56 - .L_55)
	.align		4
.L_55:
        /*0148*/ 	.word	index@(_Z28apply_correction_by_name_f64PKdPKiS2_Pdi)
        /*014c*/ 	.word	0x00000000


	//----- nvinfo : EIATTR_REGCOUNT
	.align		4
.L_56:
        /*0150*/ 	.byte	0x04, 0x2f
        /*0152*/ 	.short	(.L_58 - .L_57)
	.align		4
.L_57:
        /*0154*/ 	.word	index@(_Z22compute_phi_powers_f64Pdii)
        /*0158*/ 	.word	0x0000000c


	//----- nvinfo : EIATTR_FRAME_SIZE
	.align		4
.L_58:
        /*015c*/ 	.byte	0x04, 0x11
        /*015e*/ 	.short	(.L_60 - .L_59)
	.align		4
.L_59:
        /*0160*/ 	.word	index@(_Z22compute_phi_powers_f64Pdii)
        /*0164*/ 	.word	0x00000000


	//----- nvinfo : EIATTR_MIN_STACK_SIZE
	.align		4
.L_60:
        /*0168*/ 	.byte	0x04, 0x12
        /*016a*/ 	.short	(.L_62 - .L_61)
	.align		4
.L_61:
        /*016c*/ 	.word	index@(_Z22compute_phi_powers_f64Pdii)
        /*0170*/ 	.word	0x00000000


	//----- nvinfo : EIATTR_MIN_STACK_SIZE
	.align		4
.L_62:
        /*0174*/ 	.byte	0x04, 0x12
        /*0176*/ 	.short	(.L_64 - .L_63)
	.align		4
.L_63:
        /*0178*/ 	.word	index@(_Z28apply_correction_by_name_f64PKdPKiS2_Pdi)
        /*017c*/ 	.word	0x00000000


	//----- nvinfo : EIATTR_MIN_STACK_SIZE
	.align		4
.L_64:
        /*0180*/ 	.byte	0x04, 0x12
        /*0182*/ 	.short	(.L_66 - .L_65)
	.align		4
.L_65:
        /*0184*/ 	.word	index@(_Z20compute_e_star_n_f64PKdS0_PKiiPdi)
        /*0188*/ 	.word	0x00000000


	//----- nvinfo : EIATTR_MIN_STACK_SIZE
	.align		4
.L_66:
        /*018c*/ 	.byte	0x04, 0x12
        /*018e*/ 	.short	(.L_68 - .L_67)
	.align		4
.L_67:
        /*0190*/ 	.word	index@(_Z26apply_correction_chain_f64PdPKdPKiS3_S3_S_ii)
        /*0194*/ 	.word	0x00000000


	//----- nvinfo : EIATTR_MIN_STACK_SIZE
	.align		4
.L_68:
        /*0198*/ 	.byte	0x04, 0x12
        /*019a*/ 	.short	(.L_70 - .L_69)
	.align		4
.L_69:
        /*019c*/ 	.word	index@(_Z29apply_fixed_point_penalty_f64PKdPdi)
        /*01a0*/ 	.word	0x00000000


	//----- nvinfo : EIATTR_MIN_STACK_SIZE
	.align		4
.L_70:
        /*01a4*/ 	.byte	0x04, 0x12
        /*01a6*/ 	.short	(.L_72 - .L_71)
	.align		4
.L_71:
        /*01a8*/ 	.word	index@(_Z24apply_double_inverse_f64PKdPdi)
        /*01ac*/ 	.word	0x00000000


	//----- nvinfo : EIATTR_MIN_STACK_SIZE
	.align		4
.L_72:
        /*01b0*/ 	.byte	0x04, 0x12
        /*01b2*/ 	.short	(.L_74 - .L_73)
	.align		4
.L_73:
        /*01b4*/ 	.word	index@(_Z27apply_recursion_penalty_f64PKdPdi)
        /*01b8*/ 	.word	0x00000000


	//----- nvinfo : EIATTR_MIN_STACK_SIZE
	.align		4
.L_74:
        /*01bc*/ 	.byte	0x04, 0x12
        /*01be*/ 	.short	(.L_76 - .L_75)
	.align		4
.L_75:
        /*01c0*/ 	.word	index@(_Z29apply_winding_instability_f64PKdPdi)
        /*01c4*/ 	.word	0x00000000


	//----- nvinfo : EIATTR_MIN_STACK_SIZE
	.align		4
.L_76:
        /*01c8*/ 	.byte	0x04, 0x12
        /*01ca*/ 	.short	(.L_78 - .L_77)
	.align		4
.L_77:
        /*01cc*/ 	.word	index@(_Z28apply_special_correction_f64PKdPKiPdi)
        /*01d0*/ 	.word	0x00000000


	//----- nvinfo : EIATTR_MIN_STACK_SIZE
	.align		4
.L_78:
        /*01d4*/ 	.byte	0x04, 0x12
        /*01d6*/ 	.short	(.L_80 - .L_79)
	.align		4
.L_79:
        /*01d8*/ 	.word	index@(_Z28apply_correction_uniform_f64PKddiPdi)
        /*01dc*/ 	.word	0x00000000


	//----- nvinfo : EIATTR_MIN_STACK_SIZE
	.align		4
.L_80:
        /*01e0*/ 	.byte	0x04, 0x12
        /*01e2*/ 	.short	(.L_82 - .L_81)
	.align		4
.L_81:
        /*01e4*/ 	.word	index@(_Z20apply_correction_f32PKfS0_PKiPfi)
        /*01e8*/ 	.word	0x00000000


	//----- nvinfo : EIATTR_MIN_STACK_SIZE
	.align		4
.L_82:
        /*01ec*/ 	.byte	0x04, 0x12
        /*01ee*/ 	.short	(.L_84 - .L_83)
	.align		4
.L_83:
        /*01f0*/ 	.word	index@(_Z20apply_correction_f64PKdS0_PKiPdi)
        /*01f4*/ 	.word	0x00000000
.L_84:


//--------------------- .nv.compat                --------------------------
	.section	.nv.compat,"",@"SHT_CUDA_COMPAT_INFO"
	.align	4
        /*0000*/ 	.byte	0x02, 0x09, 0x00, 0x00, 0x02, 0x02, 0x01, 0x00, 0x02, 0x05, 0x05, 0x00, 0x03, 0x07, 0x01, 0x01
        /*0010*/ 	.byte	0x02, 0x03, 0x00, 0x00, 0x02, 0x06, 0x01, 0x00, 0x04, 0x0b, 0x08, 0x00, 0x01, 0x00, 0x00, 0x00
        /*0020*/ 	.byte	0x00, 0x00, 0x00, 0x00


//--------------------- .nv.info._Z22compute_phi_powers_f64Pdii --------------------------
	.section	.nv.info._Z22compute_phi_powers_f64Pdii,"",@"SHT_CUDA_INFO"
	.sectionflags	@""
	.align	4


	//----- nvinfo : EIATTR_CUDA_API_VERSION
	.align		4
        /*0000*/ 	.byte	0x04, 0x37
        /*0002*/ 	.short	(.L_86 - .L_85)
.L_85:
        /*0004*/ 	.word	0x00000082


	//----- nvinfo : EIATTR_KPARAM_INFO
	.align		4
.L_86:
        /*0008*/ 	.byte	0x04, 0x17
        /*000a*/ 	.short	(.L_88 - .L_87)
.L_87:
        /*000c*/ 	.word	0x00000000
        /*0010*/ 	.short	0x0002
        /*0012*/ 	.short	0x000c
        /*0014*/ 	.byte	0x00, 0xf0, 0x11, 0x00


	//----- nvinfo : EIATTR_KPARAM_INFO
	.align		4
.L_88:
        /*0018*/ 	.byte	0x04, 0x17
        /*001a*/ 	.short	(.L_90 - .L_89)
.L_89:
        /*001c*/ 	.word	0x00000000
        /*0020*/ 	.short	0x0001
        /*0022*/ 	.short	0x0008
        /*0024*/ 	.byte	0x00, 0xf0, 0x11, 0x00


	//----- nvinfo : EIATTR_KPARAM_INFO
	.align		4
.L_90:
        /*0028*/ 	.byte	0x04, 0x17
        /*002a*/ 	.short	(.L_92 - .L_91)
.L_91:
        /*002c*/ 	.word	0x00000000
        /*0030*/ 	.short	0x0000
        /*0032*/ 	.short	0x0000
        /*0034*/ 	.byte	0x00, 0xf5, 0x21, 0x00


	//----- nvinfo : EIATTR_SPARSE_MMA_MASK
	.align		4
.L_92:
        /*0038*/ 	.byte	0x03, 0x50
        /*003a*/ 	.short	0x0000


	//----- nvinfo : EIATTR_MAXREG_COUNT
	.align		4
        /*003c*/ 	.byte	0x03, 0x1b
        /*003e*/ 	.short	0x00ff


	//----- nvinfo : EIATTR_MERCURY_ISA_VERSION
	.align		4
        /*0040*/ 	.byte	0x03, 0x5f
        /*0042*/ 	.short	0x0101


	//----- nvinfo : EIATTR_VRC_CTA_INIT_COUNT
	.align		4
        /*0044*/ 	.byte	0x02, 0x4a
	.zero		1
	.zero		1


	//----- nvinfo : EIATTR_EXIT_INSTR_OFFSETS
	.align		4
        /*0048*/ 	.byte	0x04, 0x1c
        /*004a*/ 	.short	(.L_94 - .L_93)


	//   ....[0]....
.L_93:
        /*004c*/ 	.word	0x00000070


	//   ....[1]....
        /*0050*/ 	.word	0x00000790


	//----- nvinfo : EIATTR_CRS_STACK_SIZE
	.align		4
.L_94:
        /*0054*/ 	.byte	0x04, 0x1e
        /*0056*/ 	.short	(.L_96 - .L_95)
.L_95:
        /*0058*/ 	.word	0x00000000


	//----- nvinfo : EIATTR_CBANK_PARAM_SIZE
	.align		4
.L_96:
        /*005c*/ 	.byte	0x03, 0x19
        /*005e*/ 	.short	0x0010


	//----- nvinfo : EIATTR_PARAM_CBANK
	.align		4
        /*0060*/ 	.byte	0x04, 0x0a
        /*0062*/ 	.short	(.L_98 - .L_97)
	.align		4
.L_97:
        /*0064*/ 	.word	index@(.nv.constant0._Z22compute_phi_powers_f64Pdii)
        /*0068*/ 	.short	0x0380
        /*006a*/ 	.short	0x0010


	//----- nvinfo : EIATTR_SW_WAR
	.align		4
.L_98:
        /*006c*/ 	.byte	0x04, 0x36
        /*006e*/ 	.short	(.L_100 - .L_99)
.L_99:
        /*0070*/ 	.word	0x00000008
.L_100:


//--------------------- .nv.info._Z28apply_correction_by_name_f64PKdPKiS2_Pdi --------------------------
	.section	.nv.info._Z28apply_correction_by_name_f64PKdPKiS2_Pdi,"",@"SHT_CUDA_INFO"
	.sectionflags	@""
	.align	4


	//----- nvinfo : EIATTR_CUDA_API_VERSION
	.align		4
        /*0000*/ 	.byte	0x04, 0x37
        /*0002*/ 	.short	(.L_102 - .L_101)
.L_101:
        /*0004*/ 	.word	0x00000082


	//----- nvinfo : EIATTR_KPARAM_INFO
	.align		4
.L_102:
        /*0008*/ 	.byte	0x04, 0x17
        /*000a*/ 	.short	(.L_104 - .L_103)
.L_103:
        /*000c*/ 	.word	0x00000000
        /*0010*/ 	.short	0x0004
        /*0012*/ 	.short	0x0020
        /*0014*/ 	.byte	0x00, 0xf0, 0x11, 0x00


	//----- nvinfo : EIATTR_KPARAM_INFO
	.align		4
.L_104:
        /*0018*/ 	.byte	0x04, 0x17
        /*001a*/ 	.short	(.L_106 - .L_105)
.L_105:
        /*001c*/ 	.word	0x00000000
        /*0020*/ 	.short	0x0003
        /*0022*/ 	.short	0x0018
        /*0024*/ 	.byte	0x00, 0xf5, 0x21, 0x00


	//----- nvinfo : EIATTR_KPARAM_INFO
	.align		4
.L_106:
        /*0028*/ 	.byte	0x04, 0x17
        /*002a*/ 	.short	(.L_108 - .L_107)
.L_107:
        /*002c*/ 	.word	0x00000000
        /*0030*/ 	.short	0x0002
        /*0032*/ 	.short	0x0010
        /*0034*/ 	.byte	0x00, 0xf5, 0x21, 0x00


	//----- nvinfo : EIATTR_KPARAM_INFO
	.align		4
.L_108:
        /*0038*/ 	.byte	0x04, 0x17
        /*003a*/ 	.short	(.L_110 - .L_109)
.L_109:
        /*003c*/ 	.word	0x00000000
        /*0040*/ 	.short	0x0001
        /*0042*/ 	.short	0x0008
        /*0044*/ 	.byte	0x00, 0xf5, 0x21, 0x00


	//----- nvinfo : EIATTR_KPARAM_INFO
	.align		4
.L_110:
        /*0048*/ 	.byte	0x04, 0x17
        /*004a*/ 	.short	(.L_112 - .L_111)
.L_111:
        /*004c*/ 	.word	0x00000000
        /*0050*/ 	.short	0x0000
        /*0052*/ 	.short	0x0000
        /*0054*/ 	.byte	0x00, 0xf5, 0x21, 0x00


	//----- nvinfo : EIATTR_SPARSE_MMA_MASK
	.align		4
.L_112:
        /*0058*/ 	.byte	0x03, 0x50
        /*005a*/ 	.short	0x0000


	//----- nvinfo : EIATTR_MAXREG_COUNT
	.align		4
        /*005c*/ 	.byte	0x03, 0x1b
        /*005e*/ 	.short	0x00ff


	//----- nvinfo : EIATTR_MERCURY_ISA_VERSION
	.align		4
        /*0060*/ 	.byte	0x03, 0x5f
        /*0062*/ 	.short	0x0101


	//----- nvinfo : EIATTR_VRC_CTA_INIT_COUNT
	.align		4
        /*0064*/ 	.byte	0x02, 0x4a
	.zero		1
	.zero		1


	//----- nvinfo : EIATTR_EXIT_INSTR_OFFSETS
	.align		4
        /*0068*/ 	.byte	0x04, 0x1c
        /*006a*/ 	.short	(.L_114 - .L_113)


	//   ....[0]....
.L_113:
        /*006c*/ 	.word	0x00000070


	//   ....[1]....
        /*0070*/ 	.word	0x00000130


	//   ....[2]....
        /*0074*/ 	.word	0x00000340


	//----- nvinfo : EIATTR_CRS_STACK_SIZE
	.align		4
.L_114:
        /*0078*/ 	.byte	0x04, 0x1e
        /*007a*/ 	.short	(.L_116 - .L_115)
.L_115:
        /*007c*/ 	.word	0x00000000


	//----- nvinfo : EIATTR_CBANK_PARAM_SIZE
	.align		4
.L_116:
        /*0080*/ 	.byte	0x03, 0x19
        /*0082*/ 	.short	0x0024


	//----- nvinfo : EIATTR_PARAM_CBANK
	.align		4
        /*0084*/ 	.byte	0x04, 0x0a
        /*0086*/ 	.short	(.L_118 - .L_117)
	.align		4
.L_117:
        /*0088*/ 	.word	index@(.nv.constant0._Z28apply_correction_by_name_f64PKdPKiS2_Pdi)
        /*008c*/ 	.short	0x0380
        /*008e*/ 	.short	0x0024


	//----- nvinfo : EIATTR_SW_WAR
	.align		4
.L_118:
        /*0090*/ 	.byte	0x04, 0x36
        /*0092*/ 	.short	(.L_120 - .L_119)
.L_119:
        /*0094*/ 	.word	0x00000008
.L_120:


//--------------------- .nv.info._Z20compute_e_star_n_f64PKdS0_PKiiPdi --------------------------
	.section	.nv.info._Z20compute_e_star_n_f64PKdS0_PKiiPdi,"",@"SHT_CUDA_INFO"
	.sectionflags	@""
	.align	4


	//----- nvinfo : EIATTR_CUDA_API_VERSION
	.align		4
        /*0000*/ 	.byte	0x04, 0x37
        /*0002*/ 	.short	(.L_122 - .L_121)
.L_121:
        /*0004*/ 	.word	0x00000082


	//----- nvinfo : EIATTR_KPARAM_INFO
	.align		4
.L_122:
        /*0008*/ 	.byte	0x04, 0x17
        /*000a*/ 	.short	(.L_124 - .L_123)
.L_123:
        /*000c*/ 	.word	0x00000000
        /*0010*/ 	.short	0x0005
        /*0012*/ 	.short	0x0028
        /*0014*/ 	.byte	0x00, 0xf0, 0x11, 0x00


	//----- nvinfo : EIATTR_KPARAM_INFO
	.align		4
.L_124:
        /*0018*/ 	.byte	0x04, 0x17
        /*001a*/ 	.short	(.L_126 - .L_125)
.L_125:
        /*001c*/ 	.word	0x00000000
        /*0020*/ 	.short	0x0004
        /*0022*/ 	.short	0x0020
        /*0024*/ 	.byte	0x00, 0xf5, 0x21, 0x00


	//----- nvinfo : EIATTR_KPARAM_INFO
	.align		4
.L_126:
        /*0028*/ 	.byte	0x04, 0x17
        /*002a*/ 	.short	(.L_128 - .L_127)
.L_127:
        /*002c*/ 	.word	0x00000000
        /*0030*/ 	.short	0x0003
        /*0032*/ 	.short	0x0018
        /*0034*/ 	.byte	0x00, 0xf0, 0x11, 0x00


	//----- nvinfo : EIATTR_KPARAM_INFO
	.align		4
.L_128:
        /*0038*/ 	.byte	0x04, 0x17
        /*003a*/ 	.short	(.L_130 - .L_129)
.L_129:
        /*003c*/ 	.word	0x00000000
        /*0040*/ 	.short	0x0002
        /*0042*/ 	.short	0x0010
        /*0044*/ 	.byte	0x00, 0xf5, 0x21, 0x00


	//----- nvinfo : EIATTR_KPARAM_INFO
	.align		4
.L_130:
        /*0048*/ 	.byte	0x04, 0x17
        /*004a*/ 	.short	(.L_132 - .L_131)
.L_131:
        /*004c*/ 	.word	0x00000000
        /*0050*/ 	.short	0x0001
        /*0052*/ 	.short	0x0008
        /*0054*/ 	.byte	0x00, 0xf5, 0x21, 0x00


	//----- nvinfo : EIATTR_KPARAM_INFO
	.align		4
.L_132:
        /*0058*/ 	.byte	0x04, 0x17
        /*005a*/ 	.short	(.L_134 - .L_133)
.L_133:
        /*005c*/ 	.word	0x00000000
        /*0060*/ 	.short	0x0000
        /*0062*/ 	.short	0x0000
        /*0064*/ 	.byte	0x00, 0xf5, 0x21, 0x00


	//----- nvinfo : EIATTR_SPARSE_MMA_MASK
	.align		4
.L_134:
        /*0068*/ 	.byte	0x03, 0x50
        /*006a*/ 	.short	0x0000


	//----- nvinfo : EIATTR_MAXREG_COUNT
	.align		4
        /*006c*/ 	.byte	0x03, 0x1b
        /*006e*/ 	.short	0x00ff


	//----- nvinfo : EIATTR_MERCURY_ISA_VERSION
	.align		4
        /*0070*/ 	.byte	0x03, 0x5f
        /*0072*/ 	.short	0x0101


	//----- nvinfo : EIATTR_VRC_CTA_INIT_COUNT
	.align		4
        /*0074*/ 	.byte	0x02, 0x4a
	.zero		1
	.zero		1


	//----- nvinfo : EIATTR_EXIT_INSTR_OFFSETS
	.align		4
        /*0078*/ 	.byte	0x04, 0x1c
        /*007a*/ 	.short	(.L_136 - .L_135)


	//   ....[0]....
.L_135:
        /*007c*/ 	.word	0x00000070


	//   ....[1]....
        /*0080*/ 	.word	0x000022c0


	//----- nvinfo : EIATTR_CRS_STACK_SIZE
	.align		4
.L_136:
        /*0084*/ 	.byte	0x04, 0x1e
        /*0086*/ 	.short	(.L_138 - .L_137)
.L_137:
        /*0088*/ 	.word	0x00000000


	//----- nvinfo : EIATTR_CBANK_PARAM_SIZE
	.align		4
.L_138:
        /*008c*/ 	.byte	0x03, 0x19
        /*008e*/ 	.short	0x002c


	//----- nvinfo : EIATTR_PARAM_CBANK
	.align		4
        /*0090*/ 	.byte	0x04, 0x0a
        /*0092*/ 	.short	(.L_140 - .L_139)
	.align		4
.L_139:
        /*0094*/ 	.word	index@(.nv.constant0._Z20compute_e_star_n_f64PKdS0_PKiiPdi)
        /*0098*/ 	.short	0x0380
        /*009a*/ 	.short	0x002c


	//----- nvinfo : EIATTR_SW_WAR
	.align		4
.L_140:
        /*009c*/ 	.byte	0x04, 0x36
        /*009e*/ 	.short	(.L_142 - .L_141)
.L_141:
        /*00a0*/ 	.word	0x00000008
.L_142:


//--------------------- .nv.info._Z26apply_correction_chain_f64PdPKdPKiS3_S3_S_ii --------------------------
	.section	.nv.info._Z26apply_correction_chain_f64PdPKdPKiS3_S3_S_ii,"",@"SHT_CUDA_INFO"
	.sectionflags	@""
	.align	4


	//----- nvinfo : EIATTR_CUDA_API_VERSION
	.align		4
        /*0000*/ 	.byte	0x04, 0x37
        /*0002*/ 	.short	(.L_144 - .L_143)
.L_143:
        /*0004*/ 	.word	0x00000082


	//----- nvinfo : EIATTR_KPARAM_INFO
	.align		4
.L_144:
        /*0008*/ 	.byte	0x04, 0x17
        /*000a*/ 	.short	(.L_146 - .L_145)
.L_145:
        /*000c*/ 	.word	0x00000000
        /*0010*/ 	.short	0x0007
        /*0012*/ 	.short	0x0034
        /*0014*/ 	.byte	0x00, 0xf0, 0x11, 0x00


	//----- nvinfo : EIATTR_KPARAM_INFO
	.align		4
.L_146:
        /*0018*/ 	.byte	0x04, 0x17
        /*001a*/ 	.short	(.L_148 - .L_147)
.L_147:
        /*001c*/ 	.word	0x00000000
        /*0020*/ 	.short	0x0006
        /*0022*/ 	.short	0x0030
        /*0024*/ 	.byte	0x00, 0xf0, 0x11, 0x00


	//----- nvinfo : EIATTR_KPARAM_INFO
	.align		4
.L_148:
        /*0028*/ 	.byte	0x04, 0x17
        /*002a*/ 	.short	(.L_150 - .L_149)
.L_149:
        /*002c*/ 	.word	0x00000000
        /*0030*/ 	.short	0x0005
        /*0032*/ 	.short	0x0028
        /*0034*/ 	.byte	0x00, 0xf5, 0x21, 0x00


	//----- nvinfo : EIATTR_KPARAM_INFO
	.align		4
.L_150:
        /*0038*/ 	.byte	0x04, 0x17
        /*003a*/ 	.short	(.L_152 - .L_151)
.L_151:
        /*003c*/ 	.word	0x00000000
        /*0040*/ 	.short	0x0004
        /*0042*/ 	.short	0x0020
        /*0044*/ 	.byte	0x00, 0xf5, 0x21, 0x00


	//----- nvinfo : EIATTR_KPARAM_INFO
	.align		4
.L_152:
        /*0048*/ 	.byte	0x04, 0x17
        /*004a*/ 	.short	(.L_154 - .L_153)
.L_153:
        /*004c*/ 	.word	0x00000000
        /*0050*/ 	.short	0x0003
        /*0052*/ 	.short	0x0018
        /*0054*/ 	.byte	0x00, 0xf5, 0x21, 0x00


	//----- nvinfo : EIATTR_KPARAM_INFO
	.align		4
.L_154:
        /*0058*/ 	.byte	0x04, 0x17
        /*005a*/ 	.short	(.L_156 - .L_155)
.L_155:
        /*005c*/ 	.word	0x00000000
        /*0060*/ 	.short	0x0002
        /*0062*/ 	.short	0x0010
        /*0064*/ 	.byte	0x00, 0xf5, 0x21, 0x00


	//----- nvinfo : EIATTR_KPARAM_INFO
	.align		4
.L_156:
        /*0068*/ 	.byte	0x04, 0x17
        /*006a*/ 	.short	(.L_158 - .L_157)
.L_157:
        /*006c*/ 	.word	0x00000000
        /*0070*/ 	.short	0x0001
        /*0072*/ 	.short	0x0008
        /*0074*/ 	.byte	0x00, 0xf5, 0x21, 0x00


	//----- nvinfo : EIATTR_KPARAM_INFO
	.align		4
.L_158:
        /*0078*/ 	.byte	0x04, 0x17
        /*007a*/ 	.short	(.L_160 - .L_159)
.L_159:
        /*007c*/ 	.word	0x00000000
        /*0080*/ 	.short	0x0000
        /*0082*/ 	.short	0x0000
        /*0084*/ 	.byte	0x00, 0xf5, 0x21, 0x00


	//----- nvinfo : EIATTR_SPARSE_MMA_MASK
	.align		4
.L_160:
        /*0088*/ 	.byte	0x03, 0x50
        /*008a*/ 	.short	0x0000


	//----- nvinfo : EIATTR_MAXREG_COUNT
	.align		4
        /*008c*/ 	.byte	0x03, 0x1b
        /*008e*/ 	.short	0x00ff


	//----- nvinfo : EIATTR_MERCURY_ISA_VERSION
	.align		4
        /*0090*/ 	.byte	0x03, 0x5f
        /*0092*/ 	.short	0x0101


	//----- nvinfo : EIATTR_VRC_CTA_INIT_COUNT
	.align		4
        /*0094*/ 	.byte	0x02, 0x4a
	.zero		1
	.zero		1


	//----- nvinfo : EIATTR_EXIT_INSTR_OFFSETS
	.align		4
        /*0098*/ 	.byte	0x04, 0x1c
        /*009a*/ 	.short	(.L_162 - .L_161)


	//   ....[0]....
.L_161:
        /*009c*/ 	.word	0x00000070


	//   ....[1]....
        /*00a0*/ 	.word	0x00000490


	//----- nvinfo : EIATTR_CRS_STACK_SIZE
	.align		4
.L_162:
        /*00a4*/ 	.byte	0x04, 0x1e
        /*00a6*/ 	.short	(.L_164 - .L_163)
.L_163:
        /*00a8*/ 	.word	0x00000000


	//----- nvinfo : EIATTR_CBANK_PARAM_SIZE
	.align		4
.L_164:
        /*00ac*/ 	.byte	0x03, 0x19
        /*00ae*/ 	.short	0x0038


	//----- nvinfo : EIATTR_PARAM_CBANK
	.align		4
        /*00b0*/ 	.byte	0x04, 0x0a
        /*00b2*/ 	.short	(.L_166 - .L_165)
	.align		4
.L_165:
        /*00b4*/ 	.word	index@(.nv.constant0._Z26apply_correction_chain_f64PdPKdPKiS3_S3_S_ii)
        /*00b8*/ 	.short	0x0380
        /*00ba*/ 	.short	0x0038


	//----- nvinfo : EIATTR_SW_WAR
	.align		4
.L_166:
        /*00bc*/ 	.byte	0x04, 0x36
        /*00be*/ 	.short	(.L_168 - .L_167)
.L_167:
        /*00c0*/ 	.word	0x00000008
.L_168:


//--------------------- .nv.info._Z29apply_fixed_point_penalty_f64PKdPdi --------------------------
	.section	.nv.info._Z29apply_fixed_point_penalty_f64PKdPdi,"",@"SHT_CUDA_INFO"
	.sectionflags	@""
	.align	4


	//----- nvinfo : EIATTR_CUDA_API_VERSION
	.align		4
        /*0000*/ 	.byte	0x04, 0x37
        /*0002*/ 	.short	(.L_170 - .L_169)
.L_169:
        /*0004*/ 	.word	0x00000082


	//----- nvinfo : EIATTR_KPARAM_INFO
	.align		4
.L_170:
        /*0008*/ 	.byte	0x04, 0x17
        /*000a*/ 	.short	(.L_172 - .L_171)
.L_171:
        /*000c*/ 	.word	0x00000000
        /*0010*/ 	.short	0x0002
        /*0012*/ 	.short	0x0010
        /*0014*/ 	.byte	0x00, 0xf0, 0x11, 0x00


	//----- nvinfo : EIATTR_KPARAM_INFO
	.align		4
.L_172:
        /*0018*/ 	.byte	0x04, 0x17
        /*001a*/ 	.short	(.L_174 - .L_173)
.L_173:
        /*001c*/ 	.word	0x00000000
        /*0020*/ 	.short	0x0001
        /*0022*/ 	.short	0x0008
        /*0024*/ 	.byte	0x00, 0xf5, 0x21, 0x00


	//----- nvinfo : EIATTR_KPARAM_INFO
	.align		4
.L_174:
        /*0028*/ 	.byte	0x04, 0x17
        /*002a*/ 	.short	(.L_176 - .L_175)
.L_175:
        /*002c*/ 	.word	0x00000000
        /*0030*/ 	.short	0x0000
        /*0032*/ 	.short	0x0000
        /*0034*/ 	.byte	0x00, 0xf5, 0x21, 0x00


	//----- nvinfo : EIATTR_SPARSE_MMA_MASK
	.align		4
.L_176:
        /*0038*/ 	.byte	0x03, 0x50
        /*003a*/ 	.short	0x0000


	//----- nvinfo : EIATTR_MAXREG_COUNT
	.align		4
        /*003c*/ 	.byte	0x03, 0x1b
        /*003e*/ 	.short	0x00ff


	//----- nvinfo : EIATTR_MERCURY_ISA_VERSION
	.align		4
        /*0040*/ 	.byte	0x03, 0x5f
        /*0042*/ 	.short	0x0101


	//----- nvinfo : EIATTR_VRC_CTA_INIT_COUNT
	.align		4
        /*0044*/ 	.byte	0x02, 0x4a
	.zero		1
	.zero		1


	//----- nvinfo : EIATTR_EXIT_INSTR_OFFSETS
	.align		4
        /*0048*/ 	.byte	0x04, 0x1c
        /*004a*/ 	.short	(.L_178 - .L_177)


	//   ....[0]....
.L_177:
        /*004c*/ 	.word	0x00000070


	//   ....[1]....
        /*0050*/ 	.word	0x00000120


	//----- nvinfo : EIATTR_CBANK_PARAM_SIZE
	.align		4
.L_178:
        /*0054*/ 	.byte	0x03, 0x19
        /*0056*/ 	.short	0x0014


	//----- nvinfo : EIATTR_PARAM_CBANK
	.align		4
        /*0058*/ 	.byte	0x04, 0x0a
        /*005a*/ 	.short	(.L_180 - .L_179)
	.align		4
.L_179:
        /*005c*/ 	.word	index@(.nv.constant0._Z29apply_fixed_point_penalty_f64PKdPdi)
        /*0060*/ 	.short	0x0380
        /*0062*/ 	.short	0x0014


	//----- nvinfo : EIATTR_SW_WAR
	.align		4
.L_180:
        /*0064*/ 	.byte	0x04, 0x36
        /*0066*/ 	.short	(.L_182 - .L_181)
.L_181:
        /*0068*/ 	.word	0x00000008
.L_182:


//--------------------- .nv.info._Z24apply_double_inverse_f64PKdPdi --------------------------
	.section	.nv.info._Z24apply_double_inverse_f64PKdPdi,"",@"SHT_CUDA_INFO"
	.sectionflags	@""
	.align	4


	//----- nvinfo : EIATTR_CUDA_API_VERSION
	.align		4
        /*0000*/ 	.byte	0x04, 0x37
        /*0002*/ 	.short	(.L_184 - .L_183)
.L_183:
        /*0004*/ 	.word	0x00000082


	//----- nvinfo : EIATTR_KPARAM_INFO
	.align		4
.L_184:
        /*0008*/ 	.byte	0x04, 0x17
        /*000a*/ 	.short	(.L_186 - .L_185)
.L_185:
        /*000c*/ 	.word	0x00000000
        /*0010*/ 	.short	0x0002
        /*0012*/ 	.short	0x0010
        /*0014*/ 	.byte	0x00, 0xf0, 0x11, 0x00


	//----- nvinfo : EIATTR_KPARAM_INFO
	.align		4
.L_186:
        /*0018*/ 	.byte	0x04, 0x17
        /*001a*/ 	.short	(.L_188 - .L_187)
.L_187:
        /*001c*/ 	.word	0x00000000
        /*0020*/ 	.short	0x0001
        /*0022*/ 	.short	0x0008
        /*0024*/ 	.byte	0x00, 0xf5, 0x21, 0x00


	//----- nvinfo : EIATTR_KPARAM_INFO
	.align		4
.L_188:
        /*0028*/ 	.byte	0x04, 0x17
        /*002a*/ 	.short	(.L_190 - .L_189)
.L_189:
        /*002c*/ 	.word	0x00000000
        /*0030*/ 	.short	0x0000
        /*0032*/ 	.short	0x0000
        /*0034*/ 	.byte	0x00, 0xf5, 0x21, 0x00


	//----- nvinfo : EIATTR_SPARSE_MMA_MASK
	.align		4
.L_190:
        /*0038*/ 	.byte	0x03, 0x50
        /*003a*/ 	.short	0x0000


	//----- nvinfo : EIATTR_MAXREG_COUNT
	.align		4
        /*003c*/ 	.byte	0x03, 0x1b
        /*003e*/ 	.short	0x00ff


	//----- nvinfo : EIATTR_MERCURY_ISA_VERSION
	.align		4
        /*0040*/ 	.byte	0x03, 0x5f
        /*0042*/ 	.short	0x0101


	//----- nvinfo : EIATTR_VRC_CTA_INIT_COUNT
	.align		4
        /*0044*/ 	.byte	0x02, 0x4a
	.zero		1
	.zero		1


	//----- nvinfo : EIATTR_EXIT_INSTR_OFFSETS
	.align		4
        /*0048*/ 	.byte	0x04, 0x1c
        /*004a*/ 	.short	(.L_192 - .L_191)


	//   ....[0]....
.L_191:
        /*004c*/ 	.word	0x00000070


	//   ....[1]....
        /*0050*/ 	.word	0x00000120


	//----- nvinfo : EIATTR_CBANK_PARAM_SIZE
	.align		4
.L_192:
        /*0054*/ 	.byte	0x03, 0x19
        /*0056*/ 	.short	0x0014


	//----- nvinfo : EIATTR_PARAM_CBANK
	.align		4
        /*0058*/ 	.byte	0x04, 0x0a
        /*005a*/ 	.short	(.L_194 - .L_193)
	.align		4
.L_193:
        /*005c*/ 	.word	index@(.nv.constant0._Z24apply_double_inverse_f64PKdPdi)
        /*0060*/ 	.short	0x0380
        /*0062*/ 	.short	0x0014


	//----- nvinfo : EIATTR_SW_WAR
	.align		4
.L_194:
        /*0064*/ 	.byte	0x04, 0x36
        /*0066*/ 	.short	(.L_196 - .L_195)
.L_195:
        /*0068*/ 	.word	0x00000008
.L_196:


//--------------------- .nv.info._Z27apply_recursion_penalty_f64PKdPdi --------------------------
	.section	.nv.info._Z27apply_recursion_penalty_f64PKdPdi,"",@"SHT_CUDA_INFO"
	.sectionflags	@""
	.align	4


	//----- nvinfo : EIATTR_CUDA_API_VERSION
	.align		4
        /*0000*/ 	.byte	0x04, 0x37
        /*0002*/ 	.short	(.L_198 - .L_197)
.L_197:
        /*0004*/ 	.word	0x00000082


	//----- nvinfo : EIATTR_KPARAM_INFO
	.align		4
.L_198:
        /*0008*/ 	.byte	0x04, 0x17
        /*000a*/ 	.short	(.L_200 - .L_199)
.L_199:
        /*000c*/ 	.word	0x00000000
        /*0010*/ 	.short	0x0002
        /*0012*/ 	.short	0x0010
        /*0014*/ 	.byte	0x00, 0xf0, 0x11, 0x00


	//----- nvinfo : EIATTR_KPARAM_INFO
	.align		4
.L_200:
        /*0018*/ 	.byte	0x04, 0x17
        /*001a*/ 	.short	(.L_202 - .L_201)
.L_201:
        /*001c*/ 	.word	0x00000000
        /*0020*/ 	.short	0x0001
        /*0022*/ 	.short	0x0008
        /*0024*/ 	.byte	0x00, 0xf5, 0x21, 0x00


	//----- nvinfo : EIATTR_KPARAM_INFO
	.align		4
.L_202:
        /*0028*/ 	.byte	0x04, 0x17
        /*002a*/ 	.short	(.L_204 - .L_203)
.L_203:
        /*002c*/ 	.word	0x00000000
        /*0030*/ 	.short	0x0000
        /*0032*/ 	.short	0x0000
        /*0034*/ 	.byte	0x00, 0xf5, 0x21, 0x00


	//----- nvinfo : EIATTR_SPARSE_MMA_MASK
	.align		4
.L_204:
        /*0038*/ 	.byte	0x03, 0x50
        /*003a*/ 	.short	0x0000


	//----- nvinfo : EIATTR_MAXREG_COUNT
	.align		4
        /*003c*/ 	.byte	0x03, 0x1b
        /*003e*/ 	.short	0x00ff


	//----- nvinfo : EIATTR_MERCURY_ISA_VERSION
	.align		4
        /*0040*/ 	.byte	0x03, 0x5f
        /*0042*/ 	.short	0x0101


	//----- nvinfo : EIATTR_VRC_CTA_INIT_COUNT
	.align		4
        /*0044*/ 	.byte	0x02, 0x4a
	.zero		1
	.zero		1


	//----- nvinfo : EIATTR_EXIT_INSTR_OFFSETS
	.align		4
        /*0048*/ 	.byte	0x04, 0x1c
        /*004a*/ 	.short	(.L_206 - .L_205)


	//   ....[0]....
.L_205:
        /*004c*/ 	.word	0x00000070


	//   ....[1]....
        /*0050*/ 	.word	0x00000120


	//----- nvinfo : EIATTR_CBANK_PARAM_SIZE
	.align		4
.L_206:
        /*0054*/ 	.byte	0x03, 0x19
        /*0056*/ 	.short	0x0014


	//----- nvinfo : EIATTR_PARAM_CBANK
	.align		4
        /*0058*/ 	.byte	0x04, 0x0a
        /*005a*/ 	.short	(.L_208 - .L_207)
	.align		4
.L_207:
        /*005c*/ 	.word	index@(.nv.constant0._Z27apply_recursion_penalty_f64PKdPdi)
        /*0060*/ 	.short	0x0380
        /*0062*/ 	.short	0x0014


	//----- nvinfo : EIATTR_SW_WAR
	.align		4
.L_208:
        /*0064*/ 	.byte	0x04, 0x36
        /*0066*/ 	.short	(.L_210 - .L_209)
.L_209:
        /*0068*/ 	.word	0x00000008
.L_210:


//--------------------- .nv.info._Z29apply_winding_instability_f64PKdPdi --------------------------
	.section	.nv.info._Z29apply_winding_instability_f64PKdPdi,"",@"SHT_CUDA_INFO"
	.sectionflags	@""
	.align	4


	//----- nvinfo : EIATTR_CUDA_API_VERSION
	.align		4
        /*0000*/ 	.byte	0x04, 0x37
        /*0002*/ 	.short	(.L_212 - .L_211)
.L_211:
        /*0004*/ 	.word	0x00000082


	//----- nvinfo : EIATTR_KPARAM_INFO
	.align		4
.L_212:
        /*0008*/ 	.byte	0x04, 0x17
        /*000a*/ 	.short	(.L_214 - .L_213)
.L_213:
        /*000c*/ 	.word	0x00000000
        /*0010*/ 	.short	0x0002
        /*0012*/ 	.short	0x0010
        /*0014*/ 	.byte	0x00, 0xf0, 0x11, 0x00


	//----- nvinfo : EIATTR_KPARAM_INFO
	.align		4
.L_214:
        /*0018*/ 	.byte	0x04, 0x17
        /*001a*/ 	.short	(.L_216 - .L_215)
.L_215:
        /*001c*/ 	.word	0x00000000
        /*0020*/ 	.short	0x0001
        /*0022*/ 	.short	0x0008
        /*0024*/ 	.byte	0x00, 0xf5, 0x21, 0x00


	//----- nvinfo : EIATTR_KPARAM_INFO
	.align		4
.L_216:
        /*0028*/ 	.byte	0x04, 0x17
        /*002a*/ 	.short	(.L_218 - .L_217)
.L_217:
        /*002c*/ 	.word	0x00000000
        /*0030*/ 	.short	0x0000
        /*0032*/ 	.short	0x0000
        /*0034*/ 	.byte	0x00, 0xf5, 0x21, 0x00


	//----- nvinfo : EIATTR_SPARSE_MMA_MASK
	.align		4
.L_218:
        /*0038*/ 	.byte	0x03, 0x50
        /*003a*/ 	.short	0x0000


	//----- nvinfo : EIATTR_MAXREG_COUNT
	.align		4
        /*003c*/ 	.byte	0x03, 0x1b
        /*003e*/ 	.short	0x00ff


	//----- nvinfo : EIATTR_MERCURY_ISA_VERSION
	.align		4
        /*0040*/ 	.byte	0x03, 0x5f
        /*0042*/ 	.short	0x0101


	//----- nvinfo : EIATTR_VRC_CTA_INIT_COUNT
	.align		4
        /*0044*/ 	.byte	0x02, 0x4a
	.zero		1
	.zero		1


	//----- nvinfo : EIATTR_EXIT_INSTR_OFFSETS
	.align		4
        /*0048*/ 	.byte	0x04, 0x1c
        /*004a*/ 	.short	(.L_220 - .L_219)


	//   ....[0]....
.L_219:
        /*004c*/ 	.word	0x00000070


	//   ....[1]....
        /*0050*/ 	.word	0x00000120


	//----- nvinfo : EIATTR_CBANK_PARAM_SIZE
	.align		4
.L_220:
        /*0054*/ 	.byte	0x03, 0x19
        /*0056*/ 	.short	0x0014


	//----- nvinfo : EIATTR_PARAM_CBANK
	.align		4
        /*0058*/ 	.byte	0x04, 0x0a
        /*005a*/ 	.short	(.L_222 - .L_221)
	.align		4
.L_221:
        /*005c*/ 	.word	index@(.nv.constant0._Z29apply_winding_instability_f64PKdPdi)
        /*0060*/ 	.short	0x0380
        /*0062*/ 	.short	0x0014


	//----- nvinfo : EIATTR_SW_WAR
	.align		4
.L_222:
        /*0064*/ 	.byte	0x04, 0x36
        /*0066*/ 	.short	(.L_224 - .L_223)
.L_223:
        /*0068*/ 	.word	0x00000008
.L_224:


//--------------------- .nv.info._Z28apply_special_correction_f64PKdPKiPdi --------------------------
	.section	.nv.info._Z28apply_special_correction_f64PKdPKiPdi,"",@"SHT_CUDA_INFO"
	.sectionflags	@""
	.align	4


	//----- nvinfo : EIATTR_CUDA_API_VERSION
	.align		4
        /*0000*/ 	.byte	0x04, 0x37
        /*0002*/ 	.short	(.L_226 - .L_225)
.L_225:
        /*0004*/ 	.word	0x00000082


	//----- nvinfo : EIATTR_KPARAM_INFO
	.align		4
.L_226:
        /*0008*/ 	.byte	0x04, 0x17
        /*000a*/ 	.short	(.L_228 - .L_227)
.L_227:
        /*000c*/ 	.word	0x00000000
        /*0010*/ 	.short	0x0003
        /*0012*/ 	.short	0x0018
        /*0014*/ 	.byte	0x00, 0xf0, 0x11, 0x00


	//----- nvinfo : EIATTR_KPARAM_INFO
	.align		4
.L_228:
        /*0018*/ 	.byte	0x04, 0x17
        /*001a*/ 	.short	(.L_230 - .L_229)
.L_229:
        /*001c*/ 	.word	0x00000000
        /*0020*/ 	.short	0x0002
        /*0022*/ 	.short	0x0010
        /*0024*/ 	.byte	0x00, 0xf5, 0x21, 0x00


	//----- nvinfo : EIATTR_KPARAM_INFO
	.align		4
.L_230:
        /*0028*/ 	.byte	0x04, 0x17
        /*002a*/ 	.short	(.L_232 - .L_231)
.L_231:
        /*002c*/ 	.word	0x00000000
        /*0030*/ 	.short	0x0001
        /*0032*/ 	.short	0x0008
        /*0034*/ 	.byte	0x00, 0xf5, 0x21, 0x00


	//----- nvinfo : EIATTR_KPARAM_INFO
	.align		4
.L_232:
        /*0038*/ 	.byte	0x04, 0x17
        /*003a*/ 	.short	(.L_234 - .L_233)
.L_233:
        /*003c*/ 	.word	0x00000000
        /*0040*/ 	.short	0x0000
        /*0042*/ 	.short	0x0000
        /*0044*/ 	.byte	0x00, 0xf5, 0x21, 0x00


	//----- nvinfo : EIATTR_SPARSE_MMA_MASK
	.align		4
.L_234:
        /*0048*/ 	.byte	0x03, 0x50
        /*004a*/ 	.short	0x0000


	//----- nvinfo : EIATTR_MAXREG_COUNT
	.align		4
        /*004c*/ 	.byte	0x03, 0x1b
        /*004e*/ 	.short	0x00ff


	//----- nvinfo : EIATTR_MERCURY_ISA_VERSION
	.align		4
        /*0050*/ 	.byte	0x03, 0x5f
        /*0052*/ 	.short	0x0101


	//----- nvinfo : EIATTR_VRC_CTA_INIT_COUNT
	.align		4
        /*0054*/ 	.byte	0x02, 0x4a
	.zero		1
	.zero		1


	//----- nvinfo : EIATTR_EXIT_INSTR_OFFSETS
	.align		4
        /*0058*/ 	.byte	0x04, 0x1c
        /*005a*/ 	.short	(.L_236 - .L_235)


	//   ....[0]....
.L_235:
        /*005c*/ 	.word	0x00000070


	//   ....[1]....
        /*0060*/ 	.word	0x00000da0


	//----- nvinfo : EIATTR_INDIRECT_BRANCH_TARGETS
	.align		4
.L_236:
        /*0064*/ 	.byte	0x04, 0x34
        /*0066*/ 	.short	(.L_238 - .L_237)


	//   ....[0]....
.L_237:
        /*0068*/ 	.word	.L_x_153@srel
        /*006c*/ 	.short	0x0
        /*006e*/ 	.short	0x0
        /*0070*/ 	.word	0x4
        /*0074*/ 	.word	.L_x_112@srel
        /*0078*/ 	.word	.L_x_155@srel
        /*007c*/ 	.word	.L_x_156@srel
        /*0080*/ 	.word	.L_x_157@srel


	//   ....[1]....
        /*0084*/ 	.word	.L_x_158@srel
        /*0088*/ 	.short	0x0
        /*008a*/ 	.short	0x0
        /*008c*/ 	.word	0x3
        /*0090*/ 	.word	.L_x_159@srel
        /*0094*/ 	.word	.L_x_160@srel
        /*0098*/ 	.word	.L_x_157@srel


	//   ....[2]....
        /*009c*/ 	.word	.L_x_162@srel
        /*00a0*/ 	.short	0x0
        /*00a2*/ 	.short	0x0
        /*00a4*/ 	.word	0x3
        /*00a8*/ 	.word	.L_x_163@srel
        /*00ac*/ 	.word	.L_x_164@srel
        /*00b0*/ 	.word	.L_x_157@srel


	//   ....[3]....
        /*00b4*/ 	.word	.L_x_166@srel
        /*00b8*/ 	.short	0x0
        /*00ba*/ 	.short	0x0
        /*00bc*/ 	.word	0x3
        /*00c0*/ 	.word	.L_x_167@srel
        /*00c4*/ 	.word	.L_x_168@srel
        /*00c8*/ 	.word	.L_x_157@srel


	//   ....[4]....
        /*00cc*/ 	.word	.L_x_170@srel
        /*00d0*/ 	.short	0x0
        /*00d2*/ 	.short	0x0
        /*00d4*/ 	.word	0x3
        /*00d8*/ 	.word	.L_x_171@srel
        /*00dc*/ 	.word	.L_x_172@srel
        /*00e0*/ 	.word	.L_x_157@srel


	//   ....[5]....
        /*00e4*/ 	.word	.L_x_174@srel
        /*00e8*/ 	.short	0x0
        /*00ea*/ 	.short	0x0
        /*00ec*/ 	.word	0x3
        /*00f0*/ 	.word	.L_x_175@srel
        /*00f4*/ 	.word	.L_x_176@srel
        /*00f8*/ 	.word	.L_x_157@srel


	//   ....[6]....
        /*00fc*/ 	.word	.L_x_178@srel
        /*0100*/ 	.short	0x0
        /*0102*/ 	.short	0x0
        /*0104*/ 	.word	0x3
        /*0108*/ 	.word	.L_x_179@srel
        /*010c*/ 	.word	.L_x_180@srel
        /*0110*/ 	.word	.L_x_157@srel


	//   ....[7]....
        /* <DEDUP_REMOVED lines=8> */


	//   ....[8]....
        /*0130*/ 	.word	.L_x_187@srel
        /*0134*/ 	.short	0x0
        /*0136*/ 	.short	0x0
        /*0138*/ 	.word	0x3
        /*013c*/ 	.word	.L_x_188@srel
        /*0140*/ 	.word	.L_x_189@srel
        /*0144*/ 	.word	.L_x_157@srel


	//   ....[9]....
        /*0148*/ 	.word	.L_x_191@srel
        /*014c*/ 	.short	0x0
        /*014e*/ 	.short	0x0
        /*0150*/ 	.word	0x3
        /*0154*/ 	.word	.L_x_192@srel
        /*0158*/ 	.word	.L_x_193@srel
        /*015c*/ 	.word	.L_x_157@srel


	//   ....[10]....
        /*0160*/ 	.word	.L_x_195@srel
        /*0164*/ 	.short	0x0
        /*0166*/ 	.short	0x0
        /*0168*/ 	.word	0x3
        /*016c*/ 	.word	.L_x_196@srel
        /*0170*/ 	.word	.L_x_197@srel
        /*0174*/ 	.word	.L_x_157@srel


	//   ....[11]....
        /*0178*/ 	.word	.L_x_199@srel
        /*017c*/ 	.short	0x0
        /*017e*/ 	.short	0x0
        /*0180*/ 	.word	0x3
        /*0184*/ 	.word	.L_x_200@srel
        /*0188*/ 	.word	.L_x_201@srel
        /*018c*/ 	.word	.L_x_157@srel


	//   ....[12]....
        /*0190*/ 	.word	.L_x_203@srel
        /*0194*/ 	.short	0x0
        /*0196*/ 	.short	0x0
        /*0198*/ 	.word	0x3
        /*019c*/ 	.word	.L_x_204@srel
        /*01a0*/ 	.word	.L_x_205@srel
        /*01a4*/ 	.word	.L_x_157@srel


	//----- nvinfo : EIATTR_CRS_STACK_SIZE
	.align		4
.L_238:
        /*01a8*/ 	.byte	0x04, 0x1e
        /*01aa*/ 	.short	(.L_240 - .L_239)
.L_239:
        /*01ac*/ 	.word	0x00000000


	//----- nvinfo : EIATTR_CBANK_PARAM_SIZE
	.align		4
.L_240:
        /*01b0*/ 	.byte	0x03, 0x19
        /*01b2*/ 	.short	0x001c


	//----- nvinfo : EIATTR_PARAM_CBANK
	.align		4
        /*01b4*/ 	.byte	0x04, 0x0a
        /*01b6*/ 	.short	(.L_242 - .L_241)
	.align		4
.L_241:
        /*01b8*/ 	.word	index@(.nv.constant0._Z28apply_special_correction_f64PKdPKiPdi)
        /*01bc*/ 	.short	0x0380
        /*01be*/ 	.short	0x001c


	//----- nvinfo : EIATTR_SW_WAR
	.align		4
.L_242:
        /*01c0*/ 	.byte	0x04, 0x36
        /*01c2*/ 	.short	(.L_244 - .L_243)
.L_243:
        /*01c4*/ 	.word	0x00000008
.L_244:


//--------------------- .nv.info._Z28apply_correction_uniform_f64PKddiPdi --------------------------
	.section	.nv.info._Z28apply_correction_uniform_f64PKddiPdi,"",@"SHT_CUDA_INFO"
	.sectionflags	@""
	.align	4


	//----- nvinfo : EIATTR_CUDA_API_VERSION
	.align		4
        /*0000*/ 	.byte	0x04, 0x37
        /*0002*/ 	.short	(.L_246 - .L_245)
.L_245:
        /*0004*/ 	.word	0x00000082


	//----- nvinfo : EIATTR_KPARAM_INFO
	.align		4
.L_246:
        /*0008*/ 	.byte	0x04, 0x17
        /*000a*/ 	.short	(.L_248 - .L_247)
.L_247:
        /*000c*/ 	.word	0x00000000
        /*0010*/ 	.short	0x0004
        /*0012*/ 	.short	0x0020
        /*0014*/ 	.byte	0x00, 0xf0, 0x11, 0x00


	//----- nvinfo : EIATTR_KPARAM_INFO
	.align		4
.L_248:
        /*0018*/ 	.byte	0x04, 0x17
        /*001a*/ 	.short	(.L_250 - .L_249)
.L_249:
        /*001c*/ 	.word	0x00000000
        /*0020*/ 	.short	0x0003
        /*0022*/ 	.short	0x0018
        /*0024*/ 	.byte	0x00, 0xf5, 0x21, 0x00


	//----- nvinfo : EIATTR_KPARAM_INFO
	.align		4
.L_250:
        /*0028*/ 	.byte	0x04, 0x17
        /*002a*/ 	.short	(.L_252 - .L_251)
.L_251:
        /*002c*/ 	.word	0x00000000
        /*0030*/ 	.short	0x0002
        /*0032*/ 	.short	0x0010
        /*0034*/ 	.byte	0x00, 0xf0, 0x11, 0x00


	//----- nvinfo : EIATTR_KPARAM_INFO
	.align		4
.L_252:
        /*0038*/ 	.byte	0x04, 0x17
        /*003a*/ 	.short	(.L_254 - .L_253)
.L_253:
        /*003c*/ 	.word	0x00000000
        /*0040*/ 	.short	0x0001
        /*0042*/ 	.short	0x0008
        /*0044*/ 	.byte	0x00, 0xf0, 0x21, 0x00


	//----- nvinfo : EIATTR_KPARAM_INFO
	.align		4
.L_254:
        /*0048*/ 	.byte	0x04, 0x17
        /*004a*/ 	.short	(.L_256 - .L_255)
.L_255:
        /*004c*/ 	.word	0x00000000
        /*0050*/ 	.short	0x0000
        /*0052*/ 	.short	0x0000
        /*0054*/ 	.byte	0x00, 0xf5, 0x21, 0x00


	//----- nvinfo : EIATTR_SPARSE_MMA_MASK
	.align		4
.L_256:
        /*0058*/ 	.byte	0x03, 0x50
        /*005a*/ 	.short	0x0000


	//----- nvinfo : EIATTR_MAXREG_COUNT
	.align		4
        /*005c*/ 	.byte	0x03, 0x1b
        /*005e*/ 	.short	0x00ff


	//----- nvinfo : EIATTR_MERCURY_ISA_VERSION
	.align		4
        /*0060*/ 	.byte	0x03, 0x5f
        /*0062*/ 	.short	0x0101


	//----- nvinfo : EIATTR_VRC_CTA_INIT_COUNT
	.align		4
        /*0064*/ 	.byte	0x02, 0x4a
	.zero		1
	.zero		1


	//----- nvinfo : EIATTR_EXIT_INSTR_OFFSETS
	.align		4
        /*0068*/ 	.byte	0x04, 0x1c
        /*006a*/ 	.short	(.L_258 - .L_257)


	//   ....[0]....
.L_257:
        /*006c*/ 	.word	0x00000070


	//   ....[1]....
        /*0070*/ 	.word	0x00000280


	//----- nvinfo : EIATTR_CRS_STACK_SIZE
	.align		4
.L_258:
        /*0074*/ 	.byte	0x04, 0x1e
        /*0076*/ 	.short	(.L_260 - .L_259)
.L_259:
        /*0078*/ 	.word	0x00000000


	//----- nvinfo : EIATTR_CBANK_PARAM_SIZE
	.align		4
.L_260:
        /*007c*/ 	.byte	0x03, 0x19
        /*007e*/ 	.short	0x0024


	//----- nvinfo : EIATTR_PARAM_CBANK
	.align		4
        /*0080*/ 	.byte	0x04, 0x0a
        /*0082*/ 	.short	(.L_262 - .L_261)
	.align		4
.L_261:
        /*0084*/ 	.word	index@(.nv.constant0._Z28apply_correction_uniform_f64PKddiPdi)
        /*0088*/ 	.short	0x0380
        /*008a*/ 	.short	0x0024


	//----- nvinfo : EIATTR_SW_WAR
	.align		4
.L_262:
        /*008c*/ 	.byte	0x04, 0x36
        /*008e*/ 	.short	(.L_264 - .L_263)
.L_263:
        /*0090*/ 	.word	0x00000008
.L_264:


//--------------------- .nv.info._Z20apply_correction_f32PKfS0_PKiPfi --------------------------
	.section	.nv.info._Z20apply_correction_f32PKfS0_PKiPfi,"",@"SHT_CUDA_INFO"
	.sectionflags	@""
	.align	4


	//----- nvinfo : EIATTR_CUDA_API_VERSION
	.align		4
        /*0000*/ 	.byte	0x04, 0x37
        /*0002*/ 	.short	(.L_266 - .L_265)
.L_265:
        /*0004*/ 	.word	0x00000082


	//----- nvinfo : EIATTR_KPARAM_INFO
	.align		4
.L_266:
        /*0008*/ 	.byte	0x04, 0x17
        /*000a*/ 	.short	(.L_268 - .L_267)
.L_267:
        /*000c*/ 	.word	0x00000000
        /*0010*/ 	.short	0x0004
        /*0012*/ 	.short	0x0020
        /*0014*/ 	.byte	0x00, 0xf0, 0x11, 0x00


	//----- nvinfo : EIATTR_KPARAM_INFO
	.align		4
.L_268:
        /*0018*/ 	.byte	0x04, 0x17
        /*001a*/ 	.short	(.L_270 - .L_269)
.L_269:
        /*001c*/ 	.word	0x00000000
        /*0020*/ 	.short	0x0003
        /*0022*/ 	.short	0x0018
        /*0024*/ 	.byte	0x00, 0xf5, 0x21, 0x00


	//----- nvinfo : EIATTR_KPARAM_INFO
	.align		4
.L_270:
        /*0028*/ 	.byte	0x04, 0x17
        /*002a*/ 	.short	(.L_272 - .L_271)
.L_271:
        /*002c*/ 	.word	0x00000000
        /*0030*/ 	.short	0x0002
        /*0032*/ 	.short	0x0010
        /*0034*/ 	.byte	0x00, 0xf5, 0x21, 0x00


	//----- nvinfo : EIATTR_KPARAM_INFO
	.align		4
.L_272:
        /*0038*/ 	.byte	0x04, 0x17
        /*003a*/ 	.short	(.L_274 - .L_273)
.L_273:
        /*003c*/ 	.word	0x00000000
        /*0040*/ 	.short	0x0001
        /*0042*/ 	.short	0x0008
        /*0044*/ 	.byte	0x00, 0xf5, 0x21, 0x00


	//----- nvinfo : EIATTR_KPARAM_INFO
	.align		4
.L_274:
        /*0048*/ 	.byte	0x04, 0x17
        /*004a*/ 	.short	(.L_276 - .L_275)
.L_275:
        /*004c*/ 	.word	0x00000000
        /*0050*/ 	.short	0x0000
        /*0052*/ 	.short	0x0000
        /*0054*/ 	.byte	0x00, 0xf5, 0x21, 0x00


	//----- nvinfo : EIATTR_SPARSE_MMA_MASK
	.align		4
.L_276:
        /*0058*/ 	.byte	0x03, 0x50
        /*005a*/ 	.short	0x0000


	//----- nvinfo : EIATTR_MAXREG_COUNT
	.align		4
        /*005c*/ 	.byte	0x03, 0x1b
        /*005e*/ 	.short	0x00ff


	//----- nvinfo : EIATTR_MERCURY_ISA_VERSION
	.align		4
        /*0060*/ 	.byte	0x03, 0x5f
        /*0062*/ 	.short	0x0101


	//----- nvinfo : EIATTR_VRC_CTA_INIT_COUNT
	.align		4
        /*0064*/ 	.byte	0x02, 0x4a
	.zero		1
	.zero		1


	//----- nvinfo : EIATTR_EXIT_INSTR_OFFSETS
	.align		4
        /*0068*/ 	.byte	0x04, 0x1c
        /*006a*/ 	.short	(.L_278 - .L_277)


	//   ....[0]....
.L_277:
        /*006c*/ 	.word	0x00000070


	//   ....[1]....
        /*0070*/ 	.word	0x00000130


	//   ....[2]....
        /*0074*/ 	.word	0x000002b0


	//----- nvinfo : EIATTR_CRS_STACK_SIZE
	.align		4
.L_278:
        /*0078*/ 	.byte	0x04, 0x1e
        /*007a*/ 	.short	(.L_280 - .L_279)
.L_279:
        /*007c*/ 	.word	0x00000000


	//----- nvinfo : EIATTR_CBANK_PARAM_SIZE
	.align		4
.L_280:
        /*0080*/ 	.byte	0x03, 0x19
        /*0082*/ 	.short	0x0024


	//----- nvinfo : EIATTR_PARAM_CBANK
	.align		4
        /*0084*/ 	.byte	0x04, 0x0a
        /*0086*/ 	.short	(.L_282 - .L_281)
	.align		4
.L_281:
        /*0088*/ 	.word	index@(.nv.constant0._Z20apply_correction_f32PKfS0_PKiPfi)
        /*008c*/ 	.short	0x0380
        /*008e*/ 	.short	0x0024


	//----- nvinfo : EIATTR_SW_WAR
	.align		4
.L_282:
        /*0090*/ 	.byte	0x04, 0x36
        /*0092*/ 	.short	(.L_284 - .L_283)
.L_283:
        /*0094*/ 	.word	0x00000008
.L_284:


//--------------------- .nv.info._Z20apply_correction_f64PKdS0_PKiPdi --------------------------
	.section	.nv.info._Z20apply_correction_f64PKdS0_PKiPdi,"",@"SHT_CUDA_INFO"
	.sectionflags	@""
	.align	4


	//----- nvinfo : EIATTR_CUDA_API_VERSION
	.align		4
        /*0000*/ 	.byte	0x04, 0x37
        /*0002*/ 	.short	(.L_286 - .L_285)
.L_285:
        /*0004*/ 	.word	0x00000082


	//----- nvinfo : EIATTR_KPARAM_INFO
	.align		4
.L_286:
        /*0008*/ 	.byte	0x04, 0x17
        /*000a*/ 	.short	(.L_288 - .L_287)
.L_287:
        /*000c*/ 	.word	0x00000000
        /*0010*/ 	.short	0x0004
        /*0012*/ 	.short	0x0020
        /*0014*/ 	.byte	0x00, 0xf0, 0x11, 0x00


	//----- nvinfo : EIATTR_KPARAM_INFO
	.align		4
.L_288:
        /*0018*/ 	.byte	0x04, 0x17
        /*001a*/ 	.short	(.L_290 - .L_289)
.L_289:
        /*001c*/ 	.word	0x00000000
        /*0020*/ 	.short	0x0003
        /*0022*/ 	.short	0x0018
        /*0024*/ 	.byte	0x00, 0xf5, 0x21, 0x00


	//----- nvinfo : EIATTR_KPARAM_INFO
	.align		4
.L_290:
        /*0028*/ 	.byte	0x04, 0x17
        /*002a*/ 	.short	(.L_292 - .L_291)
.L_291:
        /*002c*/ 	.word	0x00000000
        /*0030*/ 	.short	0x0002
        /*0032*/ 	.short	0x0010
        /*0034*/ 	.byte	0x00, 0xf5, 0x21, 0x00


	//----- nvinfo : EIATTR_KPARAM_INFO
	.align		4
.L_292:
        /*0038*/ 	.byte	0x04, 0x17
        /*003a*/ 	.short	(.L_294 - .L_293)
.L_293:
        /*003c*/ 	.word	0x00000000
        /*0040*/ 	.short	0x0001
        /*0042*/ 	.short	0x0008
        /*0044*/ 	.byte	0x00, 0xf5, 0x21, 0x00


	//----- nvinfo : EIATTR_KPARAM_INFO
	.align		4
.L_294:
        /*0048*/ 	.byte	0x04, 0x17
        /*004a*/ 	.short	(.L_296 - .L_295)
.L_295:
        /*004c*/ 	.word	0x00000000
        /*0050*/ 	.short	0x0000
        /*0052*/ 	.short	0x0000
        /*0054*/ 	.byte	0x00, 0xf5, 0x21, 0x00


	//----- nvinfo : EIATTR_SPARSE_MMA_MASK
	.align		4
.L_296:
        /*0058*/ 	.byte	0x03, 0x50
        /*005a*/ 	.short	0x0000


	//----- nvinfo : EIATTR_MAXREG_COUNT
	.align		4
        /*005c*/ 	.byte	0x03, 0x1b
        /*005e*/ 	.short	0x00ff


	//----- nvinfo : EIATTR_MERCURY_ISA_VERSION
	.align		4
        /*0060*/ 	.byte	0x03, 0x5f
        /*0062*/ 	.short	0x0101


	//----- nvinfo : EIATTR_VRC_CTA_INIT_COUNT
	.align		4
        /*0064*/ 	.byte	0x02, 0x4a
	.zero		1
	.zero		1


	//----- nvinfo : EIATTR_EXIT_INSTR_OFFSETS
	.align		4
        /*0068*/ 	.byte	0x04, 0x1c
        /*006a*/ 	.short	(.L_298 - .L_297)


	//   ....[0]....
.L_297:
        /*006c*/ 	.word	0x00000070


	//   ....[1]....
        /*0070*/ 	.word	0x00000130


	//   ....[2]....
        /*0074*/ 	.word	0x00000320


	//----- nvinfo : EIATTR_CRS_STACK_SIZE
	.align		4
.L_298:
        /*0078*/ 	.byte	0x04, 0x1e
        /*007a*/ 	.short	(.L_300 - .L_299)
.L_299:
        /*007c*/ 	.word	0x00000000


	//----- nvinfo : EIATTR_CBANK_PARAM_SIZE
	.align		4
.L_300:
        /*0080*/ 	.byte	0x03, 0x19
        /*0082*/ 	.short	0x0024


	//----- nvinfo : EIATTR_PARAM_CBANK
	.align		4
        /*0084*/ 	.byte	0x04, 0x0a
        /*0086*/ 	.short	(.L_302 - .L_301)
	.align		4
.L_301:
        /*0088*/ 	.word	index@(.nv.constant0._Z20apply_correction_f64PKdS0_PKiPdi)
        /*008c*/ 	.short	0x0380
        /*008e*/ 	.short	0x0024


	//----- nvinfo : EIATTR_SW_WAR
	.align		4
.L_302:
        /*0090*/ 	.byte	0x04, 0x36
        /*0092*/ 	.short	(.L_304 - .L_303)
.L_303:
        /*0094*/ 	.word	0x00000008
.L_304:


//--------------------- .nv.callgraph             --------------------------
	.section	.nv.callgraph,"",@"SHT_CUDA_CALLGRAPH"
	.align	4
	.sectionentsize	8
	.align		4
        /*0000*/ 	.word	0x00000000
	.align		4
        /*0004*/ 	.word	0xffffffff
	.align		4
        /*0008*/ 	.word	0x00000000
	.align		4
        /*000c*/ 	.word	0xfffffffe
	.align		4
        /*0010*/ 	.word	0x00000000
	.align		4
        /*0014*/ 	.word	0xfffffffd
	.align		4
        /*0018*/ 	.word	0x00000000
	.align		4
        /*001c*/ 	.word	0xfffffffc


//--------------------- .nv.constant3             --------------------------
	.section	.nv.constant3,"a",@progbits
	.align	8
.nv.constant3:
	.type		GEOMETRIC_DIVISORS,@object
	.size		GEOMETRIC_DIVISORS,(.L_0 - GEOMETRIC_DIVISORS)
GEOMETRIC_DIVISORS:
	.zero		672
.L_0:


//--------------------- .nv.constant2._Z28apply_special_correction_f64PKdPKiPdi --------------------------
	.section	.nv.constant2._Z28apply_special_correction_f64PKdPKiPdi,"a",@progbits
	.sectionflags	@""
	.align	4
.nv.constant2._Z28apply_special_correction_f64PKdPKiPdi:
        /*0000*/ 	.byte	0x50, 0x0d, 0x00, 0x00, 0x00, 0x02, 0x00, 0x00, 0xd0, 0x01, 0x00, 0x00, 0x00, 0x0d, 0x00, 0x00
        /* <DEDUP_REMOVED lines=9> */
        /*00a0*/ 	.byte	0x00, 0x0d, 0x00, 0x00


//--------------------- .text._Z22compute_phi_powers_f64Pdii --------------------------
	.section	.text._Z22compute_phi_powers_f64Pdii,"ax",@progbits
	.align	128
        .global         _Z22compute_phi_powers_f64Pdii
        .type           _Z22compute_phi_powers_f64Pdii,@function
        .size           _Z22compute_phi_powers_f64Pdii,(.L_x_213 - _Z22compute_phi_powers_f64Pdii)
        .other          _Z22compute_phi_powers_f64Pdii,@"STO_CUDA_ENTRY STV_DEFAULT"
_Z22compute_phi_powers_f64Pdii:
.text._Z22compute_phi_powers_f64Pdii:
[----:B------:R-:W-:Y:S01]  /*0000*/  LDC R1, c[0x0][0x37c] ;  /* 0x0000df00ff017b82 */ /* 0x000fe20000000800 */
[----:B------:R-:W0:Y:S07]  /*0010*/  S2R R3, SR_TID.X ;  /* 0x0000000000037919 */ /* 0x000e2e0000002100 */
[----:B------:R-:W0:Y:S01]  /*0020*/  S2UR UR4, SR_CTAID.X ;  /* 0x00000000000479c3 */ /* 0x000e220000002500 */
[----:B------:R-:W1:Y:S07]  /*0030*/  LDCU UR5, c[0x0][0x38c] ;  /* 0x00007180ff0577ac */ /* 0x000e6e0008000800 */
[----:B------:R-:W0:Y:S02]  /*0040*/  LDC R0, c[0x0][0x360] ;  /* 0x0000d800ff007b82 */ /* 0x000e240000000800 */
[----:B0-----:R-:W-:-:S05]  /*0050*/  IMAD R0, R0, UR4, R3 ;  /* 0x0000000400007c24 */ /* 0x001fca000f8e0203 */
[----:B-1----:R-:W-:-:S13]  /*0060*/  ISETP.GE.AND P0, PT, R0, UR5, PT ;  /* 0x0000000500007c0c */ /* 0x002fda000bf06270 */
[----:B------:R-:W-:Y:S05]  /*0070*/  @P0 EXIT ;  /* 0x000000000000094d */ /* 0x000fea0003800000 */
[----:B------:R-:W0:Y:S01]  /*0080*/  LDC R4, c[0x0][0x388] ;  /* 0x0000e200ff047b82 */ /* 0x000e220000000800 */
[----:B------:R-:W-:Y:S01]  /*0090*/  IABS R8, R0 ;  /* 0x0000000000087213 */ /* 0x000fe20000000000 */
[----:B------:R-:W1:Y:S01]  /*00a0*/  LDCU.64 UR4, c[0x0][0x358] ;  /* 0x00006b00ff0477ac */ /* 0x000e620008000a00 */
[----:B------:R-:W-:Y:S01]  /*00b0*/  ISETP.GE.AND P2, PT, R0, RZ, PT ;  /* 0x000000ff0000720c */ /* 0x000fe20003f46270 */
[----:B------:R-:W-:Y:S01]  /*00c0*/  BSSY.RECONVERGENT B1, `(.L_x_0) ;  /* 0x0000069000017945 */ /* 0x000fe20003800200 */
[----:B0-----:R-:W-:-:S05]  /*00d0*/  VIADD R4, R4, 0x1 ;  /* 0x0000000104047836 */ /* 0x001fca0000000000 */
[-C--:B------:R-:W-:Y:S02]  /*00e0*/  IABS R6, R4.reuse ;  /* 0x0000000400067213 */ /* 0x080fe40000000000 */
[----:B------:R-:W-:Y:S02]  /*00f0*/  IABS R9, R4 ;  /* 0x0000000400097213 */ /* 0x000fe40000000000 */
[----:B------:R-:W0:Y:S08]  /*0100*/  I2F.RP R5, R6 ;  /* 0x0000000600057306 */ /* 0x000e300000209400 */
[----:B0-----:R-:W0:Y:S02]  /*0110*/  MUFU.RCP R5, R5 ;  /* 0x0000000500057308 */ /* 0x001e240000001000 */
[----:B0-----:R-:W-:Y:S01]  /*0120*/  VIADD R2, R5, 0xffffffe ;  /* 0x0ffffffe05027836 */ /* 0x001fe20000000000 */
[----:B------:R-:W-:-:S05]  /*0130*/  IADD3 R5, PT, PT, RZ, -R9, RZ ;  /* 0x80000009ff057210 */ /* 0x000fca0007ffe0ff */
[----:B------:R0:W2:Y:S02]  /*0140*/  F2I.FTZ.U32.TRUNC.NTZ R3, R2 ;  /* 0x0000000200037305 */ /* 0x0000a4000021f000 */
[----:B0-----:R-:W-:Y:S02]  /*0150*/  IMAD.MOV.U32 R2, RZ, RZ, RZ ;  /* 0x000000ffff027224 */ /* 0x001fe400078e00ff */
[----:B--2---:R-:W-:-:S04]  /*0160*/  IMAD.MOV R7, RZ, RZ, -R3 ;  /* 0x000000ffff077224 */ /* 0x004fc800078e0a03 */
[----:B------:R-:W-:-:S04]  /*0170*/  IMAD R7, R7, R6, RZ ;  /* 0x0000000607077224 */ /* 0x000fc800078e02ff */
[----:B------:R-:W-:-:S06]  /*0180*/  IMAD.HI.U32 R3, R3, R7, R2 ;  /* 0x0000000703037227 */ /* 0x000fcc00078e0002 */
[----:B------:R-:W-:-:S04]  /*0190*/  IMAD.HI.U32 R3, R3, R8, RZ ;  /* 0x0000000803037227 */ /* 0x000fc800078e00ff */
[----:B------:R-:W-:Y:S02]  /*01a0*/  IMAD R3, R3, R5, R8 ;  /* 0x0000000503037224 */ /* 0x000fe400078e0208 */
[----:B------:R-:W-:-:S03]  /*01b0*/  IMAD.MOV.U32 R5, RZ, RZ, 0x3ff00000 ;  /* 0x3ff00000ff057424 */ /* 0x000fc600078e00ff */
[----:B------:R-:W-:-:S13]  /*01c0*/  ISETP.GT.U32.AND P0, PT, R6, R3, PT ;  /* 0x000000030600720c */ /* 0x000fda0003f04070 */
[----:B------:R-:W-:Y:S01]  /*01d0*/  @!P0 IMAD.IADD R3, R3, 0x1, -R6 ;  /* 0x0000000103038824 */ /* 0x000fe200078e0a06 */
[----:B------:R-:W-:-:S04]  /*01e0*/  ISETP.NE.AND P0, PT, R4, RZ, PT ;  /* 0x000000ff0400720c */ /* 0x000fc80003f05270 */
[----:B------:R-:W-:-:S13]  /*01f0*/  ISETP.GT.U32.AND P1, PT, R6, R3, PT ;  /* 0x000000030600720c */ /* 0x000fda0003f24070 */
[----:B------:R-:W-:-:S04]  /*0200*/  @!P1 IMAD.IADD R3, R3, 0x1, -R6 ;  /* 0x0000000103039824 */ /* 0x000fc800078e0a06 */
[----:B------:R-:W-:-:S05]  /*0210*/  IMAD.MOV.U32 R2, RZ, RZ, R3 ;  /* 0x000000ffff027224 */ /* 0x000fca00078e0003 */
[----:B------:R-:W-:Y:S02]  /*0220*/  @!P2 IADD3 R2, PT, PT, -R2, RZ, RZ ;  /* 0x000000ff0202a210 */ /* 0x000fe40007ffe1ff */
[----:B------:R-:W-:Y:S01]  /*0230*/  @!P0 LOP3.LUT R2, RZ, R4, RZ, 0x33, !PT ;  /* 0x00000004ff028212 */ /* 0x000fe200078e33ff */
[----:B------:R-:W-:-:S03]  /*0240*/  IMAD.MOV.U32 R4, RZ, RZ, 0x0 ;  /* 0x00000000ff047424 */ /* 0x000fc600078e00ff */
[----:B------:R-:W-:-:S13]  /*0250*/  ISETP.GE.AND P0, PT, R2, 0x1, PT ;  /* 0x000000010200780c */ /* 0x000fda0003f06270 */
[----:B-1----:R-:W-:Y:S05]  /*0260*/  @!P0 BRA `(.L_x_1) ;  /* 0x0000000400388947 */ /* 0x002fea0003800000 */
[C---:B------:R-:W-:Y:S01]  /*0270*/  ISETP.GE.U32.AND P0, PT, R2.reuse, 0x4, PT ;  /* 0x000000040200780c */ /* 0x040fe20003f06070 */
[----:B------:R-:W-:Y:S01]  /*0280*/  BSSY.RECONVERGENT B0, `(.L_x_2) ;  /* 0x0000043000007945 */ /* 0x000fe20003800200 */
[----:B------:R-:W-:Y:S01]  /*0290*/  HFMA2 R5, -RZ, RZ, 1.984375, 0 ;  /* 0x3ff00000ff057431 */ /* 0x000fe200000001ff */
[----:B------:R-:W-:Y:S01]  /*02a0*/  LOP3.LUT R3, R2, 0x3, RZ, 0xc0, !PT ;  /* 0x0000000302037812 */ /* 0x000fe200078ec0ff */
[----:B------:R-:W-:-:S09]  /*02b0*/  IMAD.MOV.U32 R4, RZ, RZ, 0x0 ;  /* 0x00000000ff047424 */ /* 0x000fd200078e00ff */
[----:B------:R-:W-:Y:S05]  /*02c0*/  @!P0 BRA `(.L_x_3) ;  /* 0x0000000000f88947 */ /* 0x000fea0003800000 */
[----:B------:R-:W-:Y:S01]  /*02d0*/  LOP3.LUT R2, R2, 0x7ffffffc, RZ, 0xc0, !PT ;  /* 0x7ffffffc02027812 */ /* 0x000fe200078ec0ff */
[----:B------:R-:W-:Y:S02]  /*02e0*/  IMAD.MOV.U32 R4, RZ, RZ, 0x0 ;  /* 0x00000000ff047424 */ /* 0x000fe400078e00ff */
[----:B------:R-:W-:Y:S02]  /*02f0*/  IMAD.MOV.U32 R5, RZ, RZ, 0x3ff00000 ;  /* 0x3ff00000ff057424 */ /* 0x000fe400078e00ff */
[----:B------:R-:W-:-:S05]  /*0300*/  IMAD.MOV R2, RZ, RZ, -R2 ;  /* 0x000000ffff027224 */ /* 0x000fca00078e0a02 */
[----:B------:R-:W-:-:S13]  /*0310*/  ISETP.GE.AND P0, PT, R2, RZ, PT ;  /* 0x000000ff0200720c */ /* 0x000fda0003f06270 */
[----:B------:R-:W-:Y:S05]  /*0320*/  @P0 BRA `(.L_x_4) ;  /* 0x0000000000bc0947 */ /* 0x000fea0003800000 */
[----:B------:R-:W-:Y:S01]  /*0330*/  IADD3 R6, PT, PT, -R2, RZ, RZ ;  /* 0x000000ff02067210 */ /* 0x000fe20007ffe1ff */
[----:B------:R-:W-:Y:S01]  /*0340*/  BSSY.RECONVERGENT B2, `(.L_x_5) ;  /* 0x000001a000027945 */ /* 0x000fe20003800200 */
[----:B------:R-:W-:Y:S02]  /*0350*/  PLOP3.LUT P0, PT, PT, PT, PT, 0x80, 0x8 ;  /* 0x000000000008781c */ /* 0x000fe40003f0f070 */
[----:B------:R-:W-:-:S13]  /*0360*/  ISETP.GT.AND P1, PT, R6, 0xc, PT ;  /* 0x0000000c0600780c */ /* 0x000fda0003f24270 */
[----:B------:R-:W-:Y:S05]  /*0370*/  @!P1 BRA `(.L_x_6) ;  /* 0x0000000000589947 */ /* 0x000fea0003800000 */
[----:B------:R-:W-:-:S13]  /*0380*/  PLOP3.LUT P0, PT, PT, PT, PT, 0x8, 0x80 ;  /* 0x000000000080781c */ /* 0x000fda0003f0e170 */
.L_x_7:
[----:B------:R-:W-:Y:S01]  /*0390*/  UMOV UR6, 0x9b97f4a8 ;  /* 0x9b97f4a800067882 */ /* 0x000fe20000000000 */
[----:B------:R-:W-:Y:S01]  /*03a0*/  UMOV UR7, 0x3ff9e377 ;  /* 0x3ff9e37700077882 */ /* 0x000fe20000000000 */
[----:B------:R-:W-:Y:S01]  /*03b0*/  VIADD R2, R2, 0x10 ;  /* 0x0000001002027836 */ /* 0x000fe20000000000 */
[----:B------:R-:W-:-:S04]  /*03c0*/  DMUL R4, R4, UR6 ;  /* 0x0000000604047c28 */ /* 0x000fc80008000000 */
[----:B------:R-:W-:-:S04]  /*03d0*/  ISETP.GE.AND P1, PT, R2, -0xc, PT ;  /* 0xfffffff40200780c */ /* 0x000fc80003f26270 */
[----:B------:R-:W-:-:S08]  /*03e0*/  DMUL R4, R4, UR6 ;  /* 0x0000000604047c28 */ /* 0x000fd00008000000 */
        /* <DEDUP_REMOVED lines=13> */
[----:B------:R-:W-:Y:S01]  /*04c0*/  DMUL R4, R4, UR6 ;  /* 0x0000000604047c28 */ /* 0x000fe20008000000 */
[----:B------:R-:W-:Y:S10]  /*04d0*/  @!P1 BRA `(.L_x_7) ;  /* 0xfffffffc00ac9947 */ /* 0x000ff4000383ffff */
.L_x_6:
[----:B------:R-:W-:Y:S05]  /*04e0*/  BSYNC.RECONVERGENT B2 ;  /* 0x0000000000027941 */ /* 0x000fea0003800200 */
.L_x_5:
[----:B------:R-:W-:Y:S01]  /*04f0*/  IMAD.MOV R6, RZ, RZ, -R2 ;  /* 0x000000ffff067224 */ /* 0x000fe200078e0a02 */
[----:B------:R-:W-:Y:S04]  /*0500*/  BSSY.RECONVERGENT B2, `(.L_x_8) ;  /* 0x000000f000027945 */ /* 0x000fe80003800200 */
[----:B------:R-:W-:-:S13]  /*0510*/  ISETP.GT.AND P1, PT, R6, 0x4, PT ;  /* 0x000000040600780c */ /* 0x000fda0003f24270 */
[----:B------:R-:W-:Y:S05]  /*0520*/  @!P1 BRA `(.L_x_9) ;  /* 0x0000000000309947 */ /* 0x000fea0003800000 */
[----:B------:R-:W-:Y:S01]  /*0530*/  UMOV UR6, 0x9b97f4a8 ;  /* 0x9b97f4a800067882 */ /* 0x000fe20000000000 */
[----:B------:R-:W-:Y:S01]  /*0540*/  UMOV UR7, 0x3ff9e377 ;  /* 0x3ff9e37700077882 */ /* 0x000fe20000000000 */
[----:B------:R-:W-:Y:S01]  /*0550*/  PLOP3.LUT P0, PT, PT, PT, PT, 0x8, 0x80 ;  /* 0x000000000080781c */ /* 0x000fe20003f0e170 */
[----:B------:R-:W-:Y:S01]  /*0560*/  DMUL R4, R4, UR6 ;  /* 0x0000000604047c28 */ /* 0x000fe20008000000 */
[----:B------:R-:W-:-:S07]  /*0570*/  VIADD R2, R2, 0x8 ;  /* 0x0000000802027836 */ /* 0x000fce0000000000 */
[----:B------:R-:W-:-:S08]  /*0580*/  DMUL R4, R4, UR6 ;  /* 0x0000000604047c28 */ /* 0x000fd00008000000 */
[----:B------:R-:W-:-:S08]  /*0590*/  DMUL R4, R4, UR6 ;  /* 0x0000000604047c28 */ /* 0x000fd00008000000 */
[----:B------:R-:W-:-:S08]  /*05a0*/  DMUL R4, R4, UR6 ;  /* 0x0000000604047c28 */ /* 0x000fd00008000000 */
[----:B------:R-:W-:-:S08]  /*05b0*/  DMUL R4, R4, UR6 ;  /* 0x0000000604047c28 */ /* 0x000fd00008000000 */
[----:B------:R-:W-:-:S08]  /*05c0*/  DMUL R4, R4, UR6 ;  /* 0x0000000604047c28 */ /* 0x000fd00008000000 */
[----:B------:R-:W-:-:S08]  /*05d0*/  DMUL R4, R4, UR6 ;  /* 0x0000000604047c28 */ /* 0x000fd00008000000 */
[----:B------:R-:W-:-:S11]  /*05e0*/  DMUL R4, R4, UR6 ;  /* 0x0000000604047c28 */ /* 0x000fd60008000000 */
.L_x_9:
[----:B------:R-:W-:Y:S05]  /*05f0*/  BSYNC.RECONVERGENT B2 ;  /* 0x0000000000027941 */ /* 0x000fea0003800200 */
.L_x_8:
[----:B------:R-:W-:-:S13]  /*0600*/  ISETP.NE.OR P0, PT, R2, RZ, P0 ;  /* 0x000000ff0200720c */ /* 0x000fda0000705670 */
[----:B------:R-:W-:Y:S05]  /*0610*/  @!P0 BRA `(.L_x_3) ;  /* 0x0000000000248947 */ /* 0x000fea0003800000 */
.L_x_4:
[----:B------:R-:W-:Y:S01]  /*0620*/  MOV R6, 0x9b97f4a8 ;  /* 0x9b97f4a800067802 */ /* 0x000fe20000000f00 */
[----:B------:R-:W-:-:S07]  /*0630*/  IMAD.MOV.U32 R7, RZ, RZ, 0x3ff9e377 ;  /* 0x3ff9e377ff077424 */ /* 0x000fce00078e00ff */
.L_x_10:
[----:B------:R-:W-:Y:S01]  /*0640*/  DMUL R4, R4, R6 ;  /* 0x0000000604047228 */ /* 0x000fe20000000000 */
[----:B------:R-:W-:-:S05]  /*0650*/  VIADD R2, R2, 0x4 ;  /* 0x0000000402027836 */ /* 0x000fca0000000000 */
[----:B------:R-:W-:Y:S02]  /*0660*/  ISETP.NE.AND P0, PT, R2, RZ, PT ;  /* 0x000000ff0200720c */ /* 0x000fe40003f05270 */
[----:B------:R-:W-:-:S08]  /*0670*/  DMUL R4, R4, R6 ;  /* 0x0000000604047228 */ /* 0x000fd00000000000 */
[----:B------:R-:W-:-:S08]  /*0680*/  DMUL R4, R4, R6 ;  /* 0x0000000604047228 */ /* 0x000fd00000000000 */
[----:B------:R-:W-:Y:S01]  /*0690*/  DMUL R4, R4, R6 ;  /* 0x0000000604047228 */ /* 0x000fe20000000000 */
[----:B------:R-:W-:Y:S10]  /*06a0*/  @P0 BRA `(.L_x_10) ;  /* 0xfffffffc00e40947 */ /* 0x000ff4000383ffff */
.L_x_3:
[----:B------:R-:W-:Y:S05]  /*06b0*/  BSYNC.RECONVERGENT B0 ;  /* 0x0000000000007941 */ /* 0x000fea0003800200 */
.L_x_2:
[----:B------:R-:W-:-:S13]  /*06c0*/  ISETP.NE.AND P0, PT, R3, RZ, PT ;  /* 0x000000ff0300720c */ /* 0x000fda0003f05270 */
[----:B------:R-:W-:Y:S05]  /*06d0*/  @!P0 BRA `(.L_x_1) ;  /* 0x00000000001c8947 */ /* 0x000fea0003800000 */
[----:B------:R-:W-:Y:S01]  /*06e0*/  IMAD.MOV R6, RZ, RZ, -R3 ;  /* 0x000000ffff067224 */ /* 0x000fe200078e0a03 */
[----:B------:R-:W-:Y:S01]  /*06f0*/  MOV R2, 0x9b97f4a8 ;  /* 0x9b97f4a800027802 */ /* 0x000fe20000000f00 */
[----:B------:R-:W-:-:S07]  /*0700*/  IMAD.MOV.U32 R3, RZ, RZ, 0x3ff9e377 ;  /* 0x3ff9e377ff037424 */ /* 0x000fce00078e00ff */
.L_x_11:
[----:B------:R-:W-:Y:S01]  /*0710*/  VIADD R6, R6, 0x1 ;  /* 0x0000000106067836 */ /* 0x000fe20000000000 */
[----:B------:R-:W-:-:S04]  /*0720*/  DMUL R4, R4, R2 ;  /* 0x0000000204047228 */ /* 0x000fc80000000000 */
[----:B------:R-:W-:-:S13]  /*0730*/  ISETP.NE.AND P0, PT, R6, RZ, PT ;  /* 0x000000ff0600720c */ /* 0x000fda0003f05270 */
[----:B------:R-:W-:Y:S05]  /*0740*/  @P0 BRA `(.L_x_11) ;  /* 0xfffffffc00f00947 */ /* 0x000fea000383ffff */
.L_x_1:
[----:B------:R-:W-:Y:S05]  /*0750*/  BSYNC.RECONVERGENT B1 ;  /* 0x0000000000017941 */ /* 0x000fea0003800200 */
.L_x_0:
[----:B------:R-:W0:Y:S02]  /*0760*/  LDC.64 R2, c[0x0][0x380] ;  /* 0x0000e000ff027b82 */ /* 0x000e240000000a00 */
[----:B0-----:R-:W-:-:S05]  /*0770*/  IMAD.WIDE R2, R0, 0x8, R2 ;  /* 0x0000000800027825 */ /* 0x001fca00078e0202 */
[----:B------:R-:W-:Y:S01]  /*0780*/  STG.E.64 desc[UR4][R2.64], R4 ;  /* 0x0000000402007986 */ /* 0x000fe2000c101b04 */
[----:B------:R-:W-:Y:S05]  /*0790*/  EXIT ;  /* 0x000000000000794d */ /* 0x000fea0003800000 */
.L_x_12:
[----:B------:R-:W-:-:S00]  /*07a0*/  BRA `(.L_x_12) ;  /* 0xfffffffc00fc7947 */ /* 0x000fc0000383ffff */
[----:B------:R-:W-:-:S00]  /*07b0*/  NOP ;  /* 0x0000000000007918 */ /* 0x000fc00000000000 */
        /* <DEDUP_REMOVED lines=12> */
.L_x_213:


//--------------------- .text._Z28apply_correction_by_name_f64PKdPKiS2_Pdi --------------------------
	.section	.text._Z28apply_correction_by_name_f64PKdPKiS2_Pdi,"ax",@progbits
	.align	128
        .global         _Z28apply_correction_by_name_f64PKdPKiS2_Pdi
        .type           _Z28apply_correction_by_name_f64PKdPKiS2_Pdi,@function
        .size           _Z28apply_correction_by_name_f64PKdPKiS2_Pdi,(.L_x_207 - _Z28apply_correction_by_name_f64PKdPKiS2_Pdi)
        .other          _Z28apply_correction_by_name_f64PKdPKiS2_Pdi,@"STO_CUDA_ENTRY STV_DEFAULT"
_Z28apply_correction_by_name_f64PKdPKiS2_Pdi:
.text._Z28apply_correction_by_name_f64PKdPKiS2_Pdi:
        /* <DEDUP_REMOVED lines=8> */
[----:B------:R-:W0:Y:S01]  /*0080*/  LDC.64 R2, c[0x0][0x388] ;  /* 0x0000e200ff027b82 */ /* 0x000e220000000a00 */
[----:B------:R-:W1:Y:S07]  /*0090*/  LDCU.64 UR4, c[0x0][0x358] ;  /* 0x00006b00ff0477ac */ /* 0x000e6e0008000a00 */
[----:B------:R-:W2:Y:S01]  /*00a0*/  LDC.64 R4, c[0x0][0x380] ;  /* 0x0000e000ff047b82 */ /* 0x000ea20000000a00 */
[----:B0-----:R-:W-:-:S05]  /*00b0*/  IMAD.WIDE R2, R0, 0x4, R2 ;  /* 0x0000000400027825 */ /* 0x001fca00078e0202 */
[----:B-1----:R-:W3:Y:S01]  /*00c0*/  LDG.E.CONSTANT R8, desc[UR4][R2.64] ;  /* 0x0000000402087981 */ /* 0x002ee2000c1e9900 */
[----:B--2---:R-:W-:-:S06]  /*00d0*/  IMAD.WIDE R4, R0, 0x8, R4 ;  /* 0x0000000800047825 */ /* 0x004fcc00078e0204 */
[----:B------:R-:W2:Y:S01]  /*00e0*/  LDG.E.64.CONSTANT R4, desc[UR4][R4.64] ;  /* 0x0000000404047981 */ /* 0x000ea2000c1e9b00 */
[----:B---3--:R-:W-:-:S13]  /*00f0*/  ISETP.GE.U32.AND P0, PT, R8, 0x54, PT ;  /* 0x000000540800780c */ /* 0x008fda0003f06070 */
[----:B------:R-:W0:Y:S02]  /*0100*/  @P0 LDC.64 R6, c[0x0][0x398] ;  /* 0x0000e600ff060b82 */ /* 0x000e240000000a00 */
[----:B0-----:R-:W-:-:S05]  /*0110*/  @P0 IMAD.WIDE R6, R0, 0x8, R6 ;  /* 0x0000000800060825 */ /* 0x001fca00078e0206 */
[----:B--2---:R0:W-:Y:S01]  /*0120*/  @P0 STG.E.64 desc[UR4][R6.64], R4 ;  /* 0x0000000406000986 */ /* 0x0041e2000c101b04 */
[----:B------:R-:W-:Y:S05]  /*0130*/  @P0 EXIT ;  /* 0x000000000000094d */ /* 0x000fea0003800000 */
[----:B------:R-:W1:Y:S02]  /*0140*/  LDC.64 R2, c[0x0][0x390] ;  /* 0x0000e400ff027b82 */ /* 0x000e640000000a00 */
[----:B-1----:R-:W-:-:S05]  /*0150*/  IMAD.WIDE R2, R0, 0x4, R2 ;  /* 0x0000000400027825 */ /* 0x002fca00078e0202 */
[----:B------:R-:W2:Y:S01]  /*0160*/  LDG.E.CONSTANT R14, desc[UR4][R2.64] ;  /* 0x00000004020e7981 */ /* 0x000ea2000c1e9900 */
[----:B0-----:R-:W-:Y:S01]  /*0170*/  IMAD.SHL.U32 R6, R8, 0x8, RZ ;  /* 0x0000000808067824 */ /* 0x001fe200078e00ff */
[----:B------:R-:W-:Y:S01]  /*0180*/  UMOV UR6, 0x305d00ad ;  /* 0x305d00ad00067882 */ /* 0x000fe20000000000 */
[----:B------:R-:W-:Y:S01]  /*0190*/  IMAD.MOV.U32 R10, RZ, RZ, 0x1 ;  /* 0x00000001ff0a7424 */ /* 0x000fe200078e00ff */
[----:B------:R-:W-:Y:S01]  /*01a0*/  UMOV UR7, 0x3f9c0d79 ;  /* 0x3f9c0d7900077882 */ /* 0x000fe20000000000 */
[----:B------:R-:W-:Y:S02]  /*01b0*/  BSSY.RECONVERGENT B0, `(.L_x_13) ;  /* 0x0000013000007945 */ /* 0x000fe40003800200 */
[----:B------:R-:W0:Y:S02]  /*01c0*/  LDC.64 R6, c[0x3][R6] ;  /* 0x00c0000006067b82 */ /* 0x000e240000000a00 */
[----:B0-----:R-:W0:Y:S02]  /*01d0*/  MUFU.RCP64H R11, R7 ;  /* 0x00000007000b7308 */ /* 0x001e240000001800 */
[----:B0-----:R-:W-:-:S08]  /*01e0*/  DFMA R8, -R6, R10, 1 ;  /* 0x3ff000000608742b */ /* 0x001fd0000000010a */
[----:B------:R-:W-:-:S08]  /*01f0*/  DFMA R12, R8, R8, R8 ;  /* 0x00000008080c722b */ /* 0x000fd00000000008 */
[----:B------:R-:W-:-:S08]  /*0200*/  DFMA R12, R10, R12, R10 ;  /* 0x0000000c0a0c722b */ /* 0x000fd0000000000a */
[----:B------:R-:W-:-:S08]  /*0210*/  DFMA R10, -R6, R12, 1 ;  /* 0x3ff00000060a742b */ /* 0x000fd0000000010c */
[----:B------:R-:W-:Y:S01]  /*0220*/  DFMA R10, R12, R10, R12 ;  /* 0x0000000a0c0a722b */ /* 0x000fe2000000000c */
[----:B--2---:R-:W0:Y:S02]  /*0230*/  I2F.F64 R8, R14 ;  /* 0x0000000e00087312 */ /* 0x004e240000201c00 */
[----:B0-----:R-:W-:-:S08]  /*0240*/  DMUL R8, R8, UR6 ;  /* 0x0000000608087c28 */ /* 0x001fd00008000000 */
[----:B------:R-:W-:Y:S02]  /*0250*/  DMUL R2, R8, R10 ;  /* 0x0000000a08027228 */ /* 0x000fe40000000000 */
[----:B------:R-:W-:-:S06]  /*0260*/  FSETP.GEU.AND P1, PT, |R9|, 6.5827683646048100446e-37, PT ;  /* 0x036000000900780b */ /* 0x000fcc0003f2e200 */
[----:B------:R-:W-:-:S08]  /*0270*/  DFMA R12, -R6, R2, R8 ;  /* 0x00000002060c722b */ /* 0x000fd00000000108 */
[----:B------:R-:W-:-:S10]  /*0280*/  DFMA R2, R10, R12, R2 ;  /* 0x0000000c0a02722b */ /* 0x000fd40000000002 */
[----:B------:R-:W-:-:S05]  /*0290*/  FFMA R10, RZ, R7, R3 ;  /* 0x00000007ff0a7223 */ /* 0x000fca0000000003 */
[----:B------:R-:W-:-:S13]  /*02a0*/  FSETP.GT.AND P0, PT, |R10|, 1.469367938527859385e-39, PT ;  /* 0x001000000a00780b */ /* 0x000fda0003f04200 */
[----:B------:R-:W-:Y:S05]  /*02b0*/  @P0 BRA P1, `(.L_x_14) ;  /* 0x0000000000080947 */ /* 0x000fea0000800000 */
[----:B------:R-:W-:-:S07]  /*02c0*/  MOV R12, 0x2e0 ;  /* 0x000002e0000c7802 */ /* 0x000fce0000000f00 */
[----:B------:R-:W-:Y:S05]  /*02d0*/  CALL.REL.NOINC `($__internal_0_$__cuda_sm20_div_rn_f64_full) ;  /* 0x00000000001c7944 */ /* 0x000fea0003c00000 */
.L_x_14:
[----:B------:R-:W-:Y:S05]  /*02e0*/  BSYNC.RECONVERGENT B0 ;  /* 0x0000000000007941 */ /* 0x000fea0003800200 */
.L_x_13:
[----:B------:R-:W0:Y:S01]  /*02f0*/  LDC.64 R6, c[0x0][0x398] ;  /* 0x0000e600ff067b82 */ /* 0x000e220000000a00 */
[----:B------:R-:W-:-:S08]  /*0300*/  DADD R2, R2, 1 ;  /* 0x3ff0000002027429 */ /* 0x000fd00000000000 */
[----:B------:R-:W-:Y:S01]  /*0310*/  DMUL R2, R4, R2 ;  /* 0x0000000204027228 */ /* 0x000fe20000000000 */
[----:B0-----:R-:W-:-:S06]  /*0320*/  IMAD.WIDE R6, R0, 0x8, R6 ;  /* 0x0000000800067825 */ /* 0x001fcc00078e0206 */
[----:B------:R-:W-:Y:S01]  /*0330*/  STG.E.64 desc[UR4][R6.64], R2 ;  /* 0x0000000206007986 */ /* 0x000fe2000c101b04 */
[----:B------:R-:W-:Y:S05]  /*0340*/  EXIT ;  /* 0x000000000000794d */ /* 0x000fea0003800000 */
        .weak           $__internal_0_$__cuda_sm20_div_rn_f64_full
        .type           $__internal_0_$__cuda_sm20_div_rn_f64_full,@function
        .size           $__internal_0_$__cuda_sm20_div_rn_f64_full,(.L_x_207 - $__internal_0_$__cuda_sm20_div_rn_f64_full)
$__internal_0_$__cuda_sm20_div_rn_f64_full:
[C---:B------:R-:W-:Y:S01]  /*0350*/  FSETP.GEU.AND P0, PT, |R7|.reuse, 1.469367938527859385e-39, PT ;  /* 0x001000000700780b */ /* 0x040fe20003f0e200 */
[----:B------:R-:W-:Y:S01]  /*0360*/  IMAD.MOV.U32 R10, RZ, RZ, 0x1 ;  /* 0x00000001ff0a7424 */ /* 0x000fe200078e00ff */
[----:B------:R-:W-:Y:S01]  /*0370*/  LOP3.LUT R2, R7, 0x800fffff, RZ, 0xc0, !PT ;  /* 0x800fffff07027812 */ /* 0x000fe200078ec0ff */
[----:B------:R-:W-:Y:S01]  /*0380*/  BSSY.RECONVERGENT B1, `(.L_x_15) ;  /* 0x0000055000017945 */ /* 0x000fe20003800200 */
[C---:B------:R-:W-:Y:S02]  /*0390*/  FSETP.GEU.AND P2, PT, |R9|.reuse, 1.469367938527859385e-39, PT ;  /* 0x001000000900780b */ /* 0x040fe40003f4e200 */
[----:B------:R-:W-:Y:S01]  /*03a0*/  LOP3.LUT R3, R2, 0x3ff00000, RZ, 0xfc, !PT ;  /* 0x3ff0000002037812 */ /* 0x000fe200078efcff */
[----:B------:R-:W-:Y:S01]  /*03b0*/  IMAD.MOV.U32 R2, RZ, RZ, R6 ;  /* 0x000000ffff027224 */ /* 0x000fe200078e0006 */
[----:B------:R-:W-:Y:S02]  /*03c0*/  LOP3.LUT R13, R9, 0x7ff00000, RZ, 0xc0, !PT ;  /* 0x7ff00000090d7812 */ /* 0x000fe400078ec0ff */
[----:B------:R-:W-:-:S03]  /*03d0*/  LOP3.LUT R16, R7, 0x7ff00000, RZ, 0xc0, !PT ;  /* 0x7ff0000007107812 */ /* 0x000fc600078ec0ff */
[----:B------:R-:W-:Y:S01]  /*03e0*/  @!P0 DMUL R2, R6, 8.98846567431157953865e+307 ;  /* 0x7fe0000006028828 */ /* 0x000fe20000000000 */
[----:B------:R-:W-:-:S03]  /*03f0*/  ISETP.GE.U32.AND P1, PT, R13, R16, PT ;  /* 0x000000100d00720c */ /* 0x000fc60003f26070 */
[----:B------:R-:W-:Y:S02]  /*0400*/  @!P2 LOP3.LUT R20, R7, 0x7ff00000, RZ, 0xc0, !PT ;  /* 0x7ff000000714a812 */ /* 0x000fe400078ec0ff */
[----:B------:R-:W0:Y:S02]  /*0410*/  MUFU.RCP64H R11, R3 ;  /* 0x00000003000b7308 */ /* 0x000e240000001800 */
[----:B------:R-:W-:Y:S01]  /*0420*/  @!P2 ISETP.GE.U32.AND P3, PT, R13, R20, PT ;  /* 0x000000140d00a20c */ /* 0x000fe20003f66070 */
[----:B------:R-:W-:Y:S01]  /*0430*/  @!P2 IMAD.MOV.U32 R20, RZ, RZ, RZ ;  /* 0x000000ffff14a224 */ /* 0x000fe200078e00ff */
[----:B0-----:R-:W-:-:S08]  /*0440*/  DFMA R14, R10, -R2, 1 ;  /* 0x3ff000000a0e742b */ /* 0x001fd00000000802 */
[----:B------:R-:W-:Y:S01]  /*0450*/  DFMA R18, R14, R14, R14 ;  /* 0x0000000e0e12722b */ /* 0x000fe2000000000e */
[----:B------:R-:W-:-:S05]  /*0460*/  IMAD.MOV.U32 R14, RZ, RZ, 0x1ca00000 ;  /* 0x1ca00000ff0e7424 */ /* 0x000fca00078e00ff */
[C---:B------:R-:W-:Y:S02]  /*0470*/  @!P2 SEL R15, R14.reuse, 0x63400000, !P3 ;  /* 0x634000000e0fa807 */ /* 0x040fe40005800000 */
[----:B------:R-:W-:Y:S01]  /*0480*/  DFMA R18, R10, R18, R10 ;  /* 0x000000120a12722b */ /* 0x000fe2000000000a */
[----:B------:R-:W-:Y:S01]  /*0490*/  SEL R11, R14, 0x63400000, !P1 ;  /* 0x634000000e0b7807 */ /* 0x000fe20004800000 */
[----:B------:R-:W-:Y:S01]  /*04a0*/  IMAD.MOV.U32 R10, RZ, RZ, R8 ;  /* 0x000000ffff0a7224 */ /* 0x000fe200078e0008 */
[--C-:B------:R-:W-:Y:S02]  /*04b0*/  @!P2 LOP3.LUT R15, R15, 0x80000000, R9.reuse, 0xf8, !PT ;  /* 0x800000000f0fa812 */ /* 0x100fe400078ef809 */
[----:B------:R-:W-:Y:S02]  /*04c0*/  LOP3.LUT R11, R11, 0x800fffff, R9, 0xf8, !PT ;  /* 0x800fffff0b0b7812 */ /* 0x000fe400078ef809 */
[----:B------:R-:W-:Y:S01]  /*04d0*/  @!P2 LOP3.LUT R21, R15, 0x100000, RZ, 0xfc, !PT ;  /* 0x001000000f15a812 */ /* 0x000fe200078efcff */
[----:B------:R-:W-:-:S05]  /*04e0*/  DFMA R22, R18, -R2, 1 ;  /* 0x3ff000001216742b */ /* 0x000fca0000000802 */
[----:B------:R-:W-:-:S03]  /*04f0*/  @!P2 DFMA R10, R10, 2, -R20 ;  /* 0x400000000a0aa82b */ /* 0x000fc60000000814 */
[----:B------:R-:W-:Y:S01]  /*0500*/  DFMA R18, R18, R22, R18 ;  /* 0x000000161212722b */ /* 0x000fe20000000012 */
[----:B------:R-:W-:Y:S02]  /*0510*/  IMAD.MOV.U32 R23, RZ, RZ, R13 ;  /* 0x000000ffff177224 */ /* 0x000fe400078e000d */
[----:B------:R-:W-:Y:S01]  /*0520*/  IMAD.MOV.U32 R22, RZ, RZ, R16 ;  /* 0x000000ffff167224 */ /* 0x000fe200078e0010 */
[----:B------:R-:W-:-:S03]  /*0530*/  @!P0 LOP3.LUT R22, R3, 0x7ff00000, RZ, 0xc0, !PT ;  /* 0x7ff0000003168812 */ /* 0x000fc600078ec0ff */
[----:B------:R-:W-:Y:S01]  /*0540*/  @!P2 LOP3.LUT R23, R11, 0x7ff00000, RZ, 0xc0, !PT ;  /* 0x7ff000000b17a812 */ /* 0x000fe200078ec0ff */
[----:B------:R-:W-:Y:S01]  /*0550*/  DMUL R20, R18, R10 ;  /* 0x0000000a12147228 */ /* 0x000fe20000000000 */
[----:B------:R-:W-:-:S03]  /*0560*/  VIADD R24, R22, 0xffffffff ;  /* 0xffffffff16187836 */ /* 0x000fc60000000000 */
[----:B------:R-:W-:-:S04]  /*0570*/  VIADD R15, R23, 0xffffffff ;  /* 0xffffffff170f7836 */ /* 0x000fc80000000000 */
[----:B------:R-:W-:Y:S01]  /*0580*/  DFMA R16, R20, -R2, R10 ;  /* 0x800000021410722b */ /* 0x000fe2000000000a */
[----:B------:R-:W-:-:S04]  /*0590*/  ISETP.GT.U32.AND P0, PT, R15, 0x7feffffe, PT ;  /* 0x7feffffe0f00780c */ /* 0x000fc80003f04070 */
[----:B------:R-:W-:-:S03]  /*05a0*/  ISETP.GT.U32.OR P0, PT, R24, 0x7feffffe, P0 ;  /* 0x7feffffe1800780c */ /* 0x000fc60000704470 */
[----:B------:R-:W-:-:S10]  /*05b0*/  DFMA R16, R18, R16, R20 ;  /* 0x000000101210722b */ /* 0x000fd40000000014 */
[----:B------:R-:W-:Y:S05]  /*05c0*/  @P0 BRA `(.L_x_16) ;  /* 0x00000000006c0947 */ /* 0x000fea0003800000 */
[----:B------:R-:W-:-:S04]  /*05d0*/  LOP3.LUT R18, R7, 0x7ff00000, RZ, 0xc0, !PT ;  /* 0x7ff0000007127812 */ /* 0x000fc800078ec0ff */
[CC--:B------:R-:W-:Y:S02]  /*05e0*/  VIADDMNMX R8, R13.reuse, -R18.reuse, 0xb9600000, !PT ;  /* 0xb96000000d087446 */ /* 0x0c0fe40007800912 */
[----:B------:R-:W-:Y:S02]  /*05f0*/  ISETP.GE.U32.AND P0, PT, R13, R18, PT ;  /* 0x000000120d00720c */ /* 0x000fe40003f06070 */
[----:B------:R-:W-:Y:S02]  /*0600*/  VIMNMX R8, PT, PT, R8, 0x46a00000, PT ;  /* 0x46a0000008087848 */ /* 0x000fe40003fe0100 */
[----:B------:R-:W-:-:S05]  /*0610*/  SEL R13, R14, 0x63400000, !P0 ;  /* 0x634000000e0d7807 */ /* 0x000fca0004000000 */
[----:B------:R-:W-:Y:S02]  /*0620*/  IMAD.IADD R13, R8, 0x1, -R13 ;  /* 0x00000001080d7824 */ /* 0x000fe400078e0a0d */
[----:B------:R-:W-:Y:S02]  /*0630*/  IMAD.MOV.U32 R8, RZ, RZ, RZ ;  /* 0x000000ffff087224 */ /* 0x000fe400078e00ff */
[----:B------:R-:W-:-:S06]  /*0640*/  VIADD R9, R13, 0x7fe00000 ;  /* 0x7fe000000d097836 */ /* 0x000fcc0000000000 */
[----:B------:R-:W-:-:S10]  /*0650*/  DMUL R14, R16, R8 ;  /* 0x00000008100e7228 */ /* 0x000fd40000000000 */
[----:B------:R-:W-:-:S13]  /*0660*/  FSETP.GTU.AND P0, PT, |R15|, 1.469367938527859385e-39, PT ;  /* 0x001000000f00780b */ /* 0x000fda0003f0c200 */
[----:B------:R-:W-:Y:S05]  /*0670*/  @P0 BRA `(.L_x_17) ;  /* 0x0000000000940947 */ /* 0x000fea0003800000 */
[----:B------:R-:W-:Y:S01]  /*0680*/  DFMA R2, R16, -R2, R10 ;  /* 0x800000021002722b */ /* 0x000fe2000000000a */
[----:B------:R-:W-:-:S09]  /*0690*/  IMAD.MOV.U32 R8, RZ, RZ, RZ ;  /* 0x000000ffff087224 */ /* 0x000fd200078e00ff */
[C---:B------:R-:W-:Y:S02]  /*06a0*/  FSETP.NEU.AND P0, PT, R3.reuse, RZ, PT ;  /* 0x000000ff0300720b */ /* 0x040fe40003f0d000 */
[----:B------:R-:W-:-:S04]  /*06b0*/  LOP3.LUT R7, R3, 0x80000000, R7, 0x48, !PT ;  /* 0x8000000003077812 */ /* 0x000fc800078e4807 */
[----:B------:R-:W-:-:S07]  /*06c0*/  LOP3.LUT R9, R7, R9, RZ, 0xfc, !PT ;  /* 0x0000000907097212 */ /* 0x000fce00078efcff */
[----:B------:R-:W-:Y:S05]  /*06d0*/  @!P0 BRA `(.L_x_17) ;  /* 0x00000000007c8947 */ /* 0x000fea0003800000 */
[----:B------:R-:W-:Y:S01]  /*06e0*/  IMAD.MOV R3, RZ, RZ, -R13 ;  /* 0x000000ffff037224 */ /* 0x000fe200078e0a0d */
[----:B------:R-:W-:Y:S01]  /*06f0*/  DMUL.RP R8, R16, R8 ;  /* 0x0000000810087228 */ /* 0x000fe20000008000 */
[----:B------:R-:W-:Y:S01]  /*0700*/  IMAD.MOV.U32 R2, RZ, RZ, RZ ;  /* 0x000000ffff027224 */ /* 0x000fe200078e00ff */
[----:B------:R-:W-:-:S05]  /*0710*/  IADD3 R13, PT, PT, -R13, -0x43300000, RZ ;  /* 0xbcd000000d0d7810 */ /* 0x000fca0007ffe1ff */
[----:B------:R-:W-:-:S03]  /*0720*/  DFMA R2, R14, -R2, R16 ;  /* 0x800000020e02722b */ /* 0x000fc60000000010 */
[----:B------:R-:W-:-:S07]  /*0730*/  LOP3.LUT R7, R9, R7, RZ, 0x3c, !PT ;  /* 0x0000000709077212 */ /* 0x000fce00078e3cff */
[----:B------:R-:W-:-:S04]  /*0740*/  FSETP.NEU.AND P0, PT, |R3|, R13, PT ;  /* 0x0000000d0300720b */ /* 0x000fc80003f0d200 */
[----:B------:R-:W-:Y:S02]  /*0750*/  FSEL R14, R8, R14, !P0 ;  /* 0x0000000e080e7208 */ /* 0x000fe40004000000 */
[----:B------:R-:W-:Y:S01]  /*0760*/  FSEL R15, R7, R15, !P0 ;  /* 0x0000000f070f7208 */ /* 0x000fe20004000000 */
[----:B------:R-:W-:Y:S06]  /*0770*/  BRA `(.L_x_17) ;  /* 0x0000000000547947 */ /* 0x000fec0003800000 */
.L_x_16:
[----:B------:R-:W-:-:S14]  /*0780*/  DSETP.NAN.AND P0, PT, R8, R8, PT ;  /* 0x000000080800722a */ /* 0x000fdc0003f08000 */
[----:B------:R-:W-:Y:S05]  /*0790*/  @P0 BRA `(.L_x_18) ;  /* 0x0000000000440947 */ /* 0x000fea0003800000 */
[----:B------:R-:W-:-:S14]  /*07a0*/  DSETP.NAN.AND P0, PT, R6, R6, PT ;  /* 0x000000060600722a */ /* 0x000fdc0003f08000 */
[----:B------:R-:W-:Y:S05]  /*07b0*/  @P0 BRA `(.L_x_19) ;  /* 0x0000000000300947 */ /* 0x000fea0003800000 */
[----:B------:R-:W-:Y:S01]  /*07c0*/  ISETP.NE.AND P0, PT, R23, R22, PT ;  /* 0x000000161700720c */ /* 0x000fe20003f05270 */
[----:B------:R-:W-:Y:S02]  /*07d0*/  IMAD.MOV.U32 R14, RZ, RZ, 0x0 ;  /* 0x00000000ff0e7424 */ /* 0x000fe400078e00ff */
[----:B------:R-:W-:-:S10]  /*07e0*/  IMAD.MOV.U32 R15, RZ, RZ, -0x80000 ;  /* 0xfff80000ff0f7424 */ /* 0x000fd400078e00ff */
[----:B------:R-:W-:Y:S05]  /*07f0*/  @!P0 BRA `(.L_x_17) ;  /* 0x0000000000348947 */ /* 0x000fea0003800000 */
[----:B------:R-:W-:Y:S02]  /*0800*/  ISETP.NE.AND P0, PT, R23, 0x7ff00000, PT ;  /* 0x7ff000001700780c */ /* 0x000fe40003f05270 */
[----:B------:R-:W-:Y:S02]  /*0810*/  LOP3.LUT R15, R9, 0x80000000, R7, 0x48, !PT ;  /* 0x80000000090f7812 */ /* 0x000fe400078e4807 */
[----:B------:R-:W-:-:S13]  /*0820*/  ISETP.EQ.OR P0, PT, R22, RZ, !P0 ;  /* 0x000000ff1600720c */ /* 0x000fda0004702670 */
[----:B------:R-:W-:Y:S01]  /*0830*/  @P0 LOP3.LUT R2, R15, 0x7ff00000, RZ, 0xfc, !PT ;  /* 0x7ff000000f020812 */ /* 0x000fe200078efcff */
[----:B------:R-:W-:Y:S02]  /*0840*/  @!P0 IMAD.MOV.U32 R14, RZ, RZ, RZ ;  /* 0x000000ffff0e8224 */ /* 0x000fe400078e00ff */
[----:B------:R-:W-:Y:S02]  /*0850*/  @P0 IMAD.MOV.U32 R14, RZ, RZ, RZ ;  /* 0x000000ffff0e0224 */ /* 0x000fe400078e00ff */
[----:B------:R-:W-:Y:S01]  /*0860*/  @P0 IMAD.MOV.U32 R15, RZ, RZ, R2 ;  /* 0x000000ffff0f0224 */ /* 0x000fe200078e0002 */
[----:B------:R-:W-:Y:S06]  /*0870*/  BRA `(.L_x_17) ;  /* 0x0000000000147947 */ /* 0x000fec0003800000 */
.L_x_19:
[----:B------:R-:W-:Y:S01]  /*0880*/  LOP3.LUT R15, R7, 0x80000, RZ, 0xfc, !PT ;  /* 0x00080000070f7812 */ /* 0x000fe200078efcff */
[----:B------:R-:W-:Y:S01]  /*0890*/  IMAD.MOV.U32 R14, RZ, RZ, R6 ;  /* 0x000000ffff0e7224 */ /* 0x000fe200078e0006 */
[----:B------:R-:W-:Y:S06]  /*08a0*/  BRA `(.L_x_17) ;  /* 0x0000000000087947 */ /* 0x000fec0003800000 */
.L_x_18:
[----:B------:R-:W-:Y:S01]  /*08b0*/  LOP3.LUT R15, R9, 0x80000, RZ, 0xfc, !PT ;  /* 0x00080000090f7812 */ /* 0x000fe200078efcff */
[----:B------:R-:W-:-:S07]  /*08c0*/  IMAD.MOV.U32 R14, RZ, RZ, R8 ;  /* 0x000000ffff0e7224 */ /* 0x000fce00078e0008 */
.L_x_17:
[----:B------:R-:W-:Y:S05]  /*08d0*/  BSYNC.RECONVERGENT B1 ;  /* 0x0000000000017941 */ /* 0x000fea0003800200 */
.L_x_15:
[----:B------:R-:W-:Y:S02]  /*08e0*/  IMAD.MOV.U32 R13, RZ, RZ, 0x0 ;  /* 0x00000000ff0d7424 */ /* 0x000fe400078e00ff */
[----:B------:R-:W-:Y:S02]  /*08f0*/  IMAD.MOV.U32 R2, RZ, RZ, R14 ;  /* 0x000000ffff027224 */ /* 0x000fe400078e000e */
[----:B------:R-:W-:Y:S01]  /*0900*/  IMAD.MOV.U32 R3, RZ, RZ, R15 ;  /* 0x000000ffff037224 */ /* 0x000fe200078e000f */
[----:B------:R-:W-:Y:S06]  /*0910*/  RET.REL.NODEC R12 `(_Z28apply_correction_by_name_f64PKdPKiS2_Pdi) ;  /* 0xfffffff40cb87950 */ /* 0x000fec0003c3ffff */
.L_x_20:
        /* <DEDUP_REMOVED lines=14> */
.L_x_207:


//--------------------- .text._Z20compute_e_star_n_f64PKdS0_PKiiPdi --------------------------
	.section	.text._Z20compute_e_star_n_f64PKdS0_PKiiPdi,"ax",@progbits
	.align	128
        .global         _Z20compute_e_star_n_f64PKdS0_PKiiPdi
        .type           _Z20compute_e_star_n_f64PKdS0_PKiiPdi,@function
        .size           _Z20compute_e_star_n_f64PKdS0_PKiiPdi,(.L_x_208 - _Z20compute_e_star_n_f64PKdS0_PKiiPdi)
        .other          _Z20compute_e_star_n_f64PKdS0_PKiiPdi,@"STO_CUDA_ENTRY STV_DEFAULT"
_Z20compute_e_star_n_f64PKdS0_PKiiPdi:
.text._Z20compute_e_star_n_f64PKdS0_PKiiPdi:
        /* <DEDUP_REMOVED lines=9> */
[----:B------:R-:W1:Y:S01]  /*0090*/  LDCU.64 UR14, c[0x0][0x358] ;  /* 0x00006b00ff0e77ac */ /* 0x000e620008000a00 */
[----:B------:R-:W2:Y:S01]  /*00a0*/  LDCU UR5, c[0x0][0x398] ;  /* 0x00007300ff0577ac */ /* 0x000ea20008000800 */
[----:B0-----:R-:W-:-:S06]  /*00b0*/  IMAD.WIDE R4, R2, 0x8, R4 ;  /* 0x0000000802047825 */ /* 0x001fcc00078e0204 */
[----:B-1----:R-:W3:Y:S01]  /*00c0*/  LDG.E.64.CONSTANT R4, desc[UR14][R4.64] ;  /* 0x0000000e04047981 */ /* 0x002ee2000c1e9b00 */
[----:B--2---:R-:W-:Y:S01]  /*00d0*/  UISETP.GE.AND UP0, UPT, UR5, 0x1, UPT ;  /* 0x000000010500788c */ /* 0x004fe2000bf06270 */
[----:B------:R-:W-:Y:S01]  /*00e0*/  UMOV UR6, 0x4280d97 ;  /* 0x04280d9700067882 */ /* 0x000fe20000000000 */
[----:B------:R-:W-:Y:S02]  /*00f0*/  UMOV UR7, 0x4033ffc5 ;  /* 0x4033ffc500077882 */ /* 0x000fe40000000000 */
[----:B---3--:R-:W-:-:S05]  /*0100*/  DMUL R8, R4, UR6 ;  /* 0x0000000604087c28 */ /* 0x008fca0008000000 */
[----:B------:R-:W-:Y:S06]  /*0110*/  BRA.U !UP0, `(.L_x_21) ;  /* 0x00000021085c7547 */ /* 0x000fec000b800000 */
[----:B------:R-:W-:Y:S02]  /*0120*/  UISETP.GE.U32.AND UP0, UPT, UR5, 0x8, UPT ;  /* 0x000000080500788c */ /* 0x000fe4000bf06070 */
[----:B------:R-:W-:Y:S01]  /*0130*/  IMAD R0, R2, UR5, RZ ;  /* 0x0000000502007c24 */ /* 0x000fe2000f8e02ff */
[----:B------:R-:W-:Y:S01]  /*0140*/  ULOP3.LUT UR12, UR5, 0x7, URZ, 0xc0, !UPT ;  /* 0x00000007050c7892 */ /* 0x000fe2000f8ec0ff */
[----:B------:R-:W-:-:S05]  /*0150*/  UMOV UR4, URZ ;  /* 0x000000ff00047c82 */ /* 0x000fca0008000000 */
[----:B------:R-:W-:Y:S06]  /*0160*/  BRA.U !UP0, `(.L_x_22) ;  /* 0x00000011084c7547 */ /* 0x000fec000b800000 */
[----:B------:R-:W0:Y:S01]  /*0170*/  LDCU.64 UR8, c[0x0][0x388] ;  /* 0x00007100ff0877ac */ /* 0x000e220008000a00 */
[----:B------:R-:W-:Y:S01]  /*0180*/  IMAD.MOV.U32 R25, RZ, RZ, R0 ;  /* 0x000000ffff197224 */ /* 0x000fe200078e0000 */
[----:B------:R-:W1:Y:S01]  /*0190*/  LDCU.64 UR10, c[0x0][0x390] ;  /* 0x00007200ff0a77ac */ /* 0x000e620008000a00 */
[----:B------:R-:W-:Y:S02]  /*01a0*/  ULOP3.LUT UR4, UR5, 0x7ffffff8, URZ, 0xc0, !UPT ;  /* 0x7ffffff805047892 */ /* 0x000fe4000f8ec0ff */
[----:B0-----:R-:W-:Y:S02]  /*01b0*/  UIADD3 UR7, UP0, UPT, UR8, 0x20, URZ ;  /* 0x0000002008077890 */ /* 0x001fe4000ff1e0ff */
[----:B-1----:R-:W-:Y:S02]  /*01c0*/  UIADD3 UR5, UP1, UPT, UR10, 0x10, URZ ;  /* 0x000000100a057890 */ /* 0x002fe4000ff3e0ff */
[----:B------:R-:W-:Y:S02]  /*01d0*/  UIADD3 UR10, UPT, UPT, -UR4, URZ, URZ ;  /* 0x000000ff040a7290 */ /* 0x000fe4000fffe1ff */
[----:B------:R-:W-:-:S02]  /*01e0*/  UIADD3.X UR8, UPT, UPT, URZ, UR9, URZ, UP0, !UPT ;  /* 0x00000009ff087290 */ /* 0x000fc400087fe4ff */
[----:B------:R-:W-:-:S12]  /*01f0*/  UIADD3.X UR6, UPT, UPT, URZ, UR11, URZ, UP1, !UPT ;  /* 0x0000000bff067290 */ /* 0x000fd80008ffe4ff */
.L_x_55:
[----:B------:R-:W-:Y:S02]  /*0200*/  IMAD.U32 R22, RZ, RZ, UR7 ;  /* 0x00000007ff167e24 */ /* 0x000fe4000f8e00ff */
[----:B------:R-:W-:Y:S02]  /*0210*/  IMAD.U32 R23, RZ, RZ, UR8 ;  /* 0x00000008ff177e24 */ /* 0x000fe4000f8e00ff */
[----:B------:R-:W-:-:S05]  /*0220*/  IMAD.WIDE R22, R25, 0x8, R22 ;  /* 0x0000000819167825 */ /* 0x000fca00078e0216 */
[----:B------:R-:W2:Y:S01]  /*0230*/  LDG.E.64.CONSTANT R12, desc[UR14][R22.64+-0x20] ;  /* 0xffffe00e160c7981 */ /* 0x000ea2000c1e9b00 */
[----:B------:R-:W-:Y:S01]  /*0240*/  UIADD3 UR10, UPT, UPT, UR10, 0x8, URZ ;  /* 0x000000080a0a7890 */ /* 0x000fe2000fffe0ff */
[----:B------:R-:W-:Y:S01]  /*0250*/  IMAD.U32 R20, RZ, RZ, UR5 ;  /* 0x00000005ff147e24 */ /* 0x000fe2000f8e00ff */
[----:B------:R-:W-:Y:S01]  /*0260*/  BSSY.RECONVERGENT B1, `(.L_x_23) ;  /* 0x0000021000017945 */ /* 0x000fe20003800200 */
[----:B------:R-:W-:Y:S01]  /*0270*/  IMAD.U32 R21, RZ, RZ, UR6 ;  /* 0x00000006ff157e24 */ /* 0x000fe2000f8e00ff */
[----:B------:R-:W-:Y:S01]  /*0280*/  UISETP.NE.AND UP0, UPT, UR10, URZ, UPT ;  /* 0x000000ff0a00728c */ /* 0x000fe2000bf05270 */
[----:B------:R-:W-:Y:S01]  /*0290*/  IMAD.WIDE R20, R25, 0x4, R20 ;  /* 0x0000000419147825 */ /* 0x000fe200078e0214 */
[----:B--2---:R-:W-:-:S14]  /*02a0*/  DSETP.NEU.AND P0, PT, R12, RZ, PT ;  /* 0x000000ff0c00722a */ /* 0x004fdc0003f0d000 */
[----:B------:R-:W-:Y:S05]  /*02b0*/  @!P0 BRA `(.L_x_24) ;  /* 0x00000000006c8947 */ /* 0x000fea0003800000 */
[----:B------:R-:W2:Y:S01]  /*02c0*/  LDG.E.CONSTANT R3, desc[UR14][R20.64+-0x10] ;  /* 0xfffff00e14037981 */ /* 0x000ea2000c1e9900 */
[----:B------:R-:W0:Y:S01]  /*02d0*/  MUFU.RCP64H R5, R13 ;  /* 0x0000000d00057308 */ /* 0x000e220000001800 */
[----:B------:R-:W-:Y:S01]  /*02e0*/  IMAD.MOV.U32 R4, RZ, RZ, 0x1 ;  /* 0x00000001ff047424 */ /* 0x000fe200078e00ff */
[----:B------:R-:W-:Y:S01]  /*02f0*/  UMOV UR16, 0x305d00ad ;  /* 0x305d00ad00107882 */ /* 0x000fe20000000000 */
[----:B------:R-:W-:Y:S01]  /*0300*/  UMOV UR17, 0x3f9c0d79 ;  /* 0x3f9c0d7900117882 */ /* 0x000fe20000000000 */
[----:B------:R-:W-:Y:S03]  /*0310*/  BSSY.RECONVERGENT B2, `(.L_x_25) ;  /* 0x0000013000027945 */ /* 0x000fe60003800200 */
        /* <DEDUP_REMOVED lines=15> */
[----:B------:R-:W-:Y:S05]  /*0410*/  CALL.REL.NOINC `($__internal_1_$__cuda_sm20_div_rn_f64_full) ;  /* 0x0000001c00ac7944 */ /* 0x000fea0003c00000 */
[----:B------:R-:W-:Y:S01]  /*0420*/  IMAD.MOV.U32 R4, RZ, RZ, R26 ;  /* 0x000000ffff047224 */ /* 0x000fe200078e001a */
[----:B------:R-:W-:-:S07]  /*0430*/  MOV R5, R27 ;  /* 0x0000001b00057202 */ /* 0x000fce0000000f00 */
.L_x_26:
[----:B------:R-:W-:Y:S05]  /*0440*/  BSYNC.RECONVERGENT B2 ;  /* 0x0000000000027941 */ /* 0x000fea0003800200 */
.L_x_25:
[----:B------:R-:W-:-:S08]  /*0450*/  DADD R4, R4, 1 ;  /* 0x3ff0000004047429 */ /* 0x000fd00000000000 */
[----:B------:R-:W-:-:S11]  /*0460*/  DMUL R8, R8, R4 ;  /* 0x0000000408087228 */ /* 0x000fd60000000000 */
.L_x_24:
[----:B------:R-:W-:Y:S05]  /*0470*/  BSYNC.RECONVERGENT B1 ;  /* 0x0000000000017941 */ /* 0x000fea0003800200 */
.L_x_23:
[----:B------:R-:W2:Y:S01]  /*0480*/  LDG.E.64.CONSTANT R12, desc[UR14][R22.64+-0x18] ;  /* 0xffffe80e160c7981 */ /* 0x000ea2000c1e9b00 */
[----:B------:R-:W-:Y:S01]  /*0490*/  BSSY.RECONVERGENT B1, `(.L_x_27) ;  /* 0x000001e000017945 */ /* 0x000fe20003800200 */
        /* <DEDUP_REMOVED lines=24> */
[----:B------:R-:W-:Y:S02]  /*0620*/  IMAD.MOV.U32 R4, RZ, RZ, R26 ;  /* 0x000000ffff047224 */ /* 0x000fe400078e001a */
[----:B------:R-:W-:-:S07]  /*0630*/  IMAD.MOV.U32 R5, RZ, RZ, R27 ;  /* 0x000000ffff057224 */ /* 0x000fce00078e001b */
.L_x_30:
[----:B------:R-:W-:Y:S05]  /*0640*/  BSYNC.RECONVERGENT B2 ;  /* 0x0000000000027941 */ /* 0x000fea0003800200 */
.L_x_29:
[----:B------:R-:W-:-:S08]  /*0650*/  DADD R4, R4, 1 ;  /* 0x3ff0000004047429 */ /* 0x000fd00000000000 */
[----:B------:R-:W-:-:S11]  /*0660*/  DMUL R8, R8, R4 ;  /* 0x0000000408087228 */ /* 0x000fd60000000000 */
.L_x_28:
[----:B------:R-:W-:Y:S05]  /*0670*/  BSYNC.RECONVERGENT B1 ;  /* 0x0000000000017941 */ /* 0x000fea0003800200 */
.L_x_27:
        /* <DEDUP_REMOVED lines=28> */
.L_x_34:
[----:B------:R-:W-:Y:S05]  /*0840*/  BSYNC.RECONVERGENT B2 ;  /* 0x0000000000027941 */ /* 0x000fea0003800200 */
.L_x_33:
[----:B------:R-:W-:-:S08]  /*0850*/  DADD R4, R4, 1 ;  /* 0x3ff0000004047429 */ /* 0x000fd00000000000 */
[----:B------:R-:W-:-:S11]  /*0860*/  DMUL R8, R8, R4 ;  /* 0x0000000408087228 */ /* 0x000fd60000000000 */
.L_x_32:
[----:B------:R-:W-:Y:S05]  /*0870*/  BSYNC.RECONVERGENT B1 ;  /* 0x0000000000017941 */ /* 0x000fea0003800200 */
.L_x_31:
[----:B------:R-:W2:Y:S01]  /*0880*/  LDG.E.64.CONSTANT R12, desc[UR14][R22.64+-0x8] ;  /* 0xfffff80e160c7981 */ /* 0x000ea2000c1e9b00 */
[----:B------:R-:W-:Y:S01]  /*0890*/  BSSY.RECONVERGENT B1, `(.L_x_35) ;  /* 0x000001e000017945 */ /* 0x000fe20003800200 */
[----:B--2---:R-:W-:-:S14]  /*08a0*/  DSETP.NEU.AND P0, PT, R12, RZ, PT ;  /* 0x000000ff0c00722a */ /* 0x004fdc0003f0d000 */
[----:B------:R-:W-:Y:S05]  /*08b0*/  @!P0 BRA `(.L_x_36) ;  /* 0x00000000006c8947 */ /* 0x000fea0003800000 */
[----:B------:R-:W2:Y:S01]  /*08c0*/  LDG.E.CONSTANT R3, desc[UR14][R20.64+-0x4] ;  /* 0xfffffc0e14037981 */ /* 0x000ea2000c1e9900 */
[----:B------:R-:W0:Y:S01]  /*08d0*/  MUFU.RCP64H R5, R13 ;  /* 0x0000000d00057308 */ /* 0x000e220000001800 */
[----:B------:R-:W-:Y:S01]  /*08e0*/  MOV R4, 0x1 ;  /* 0x0000000100047802 */ /* 0x000fe20000000f00 */
        /* <DEDUP_REMOVED lines=21> */
.L_x_38:
[----:B------:R-:W-:Y:S05]  /*0a40*/  BSYNC.RECONVERGENT B2 ;  /* 0x0000000000027941 */ /* 0x000fea0003800200 */
.L_x_37:
[----:B------:R-:W-:-:S08]  /*0a50*/  DADD R4, R4, 1 ;  /* 0x3ff0000004047429 */ /* 0x000fd00000000000 */
[----:B------:R-:W-:-:S11]  /*0a60*/  DMUL R8, R8, R4 ;  /* 0x0000000408087228 */ /* 0x000fd60000000000 */
.L_x_36:
[----:B------:R-:W-:Y:S05]  /*0a70*/  BSYNC.RECONVERGENT B1 ;  /* 0x0000000000017941 */ /* 0x000fea0003800200 */
.L_x_35:
        /* <DEDUP_REMOVED lines=28> */
.L_x_42:
[----:B------:R-:W-:Y:S05]  /*0c40*/  BSYNC.RECONVERGENT B2 ;  /* 0x0000000000027941 */ /* 0x000fea0003800200 */
.L_x_41:
[----:B------:R-:W-:-:S08]  /*0c50*/  DADD R4, R4, 1 ;  /* 0x3ff0000004047429 */ /* 0x000fd00000000000 */
[----:B------:R-:W-:-:S11]  /*0c60*/  DMUL R8, R8, R4 ;  /* 0x0000000408087228 */ /* 0x000fd60000000000 */
.L_x_40:
[----:B------:R-:W-:Y:S05]  /*0c70*/  BSYNC.RECONVERGENT B1 ;  /* 0x0000000000017941 */ /* 0x000fea0003800200 */
.L_x_39:
        /* <DEDUP_REMOVED lines=26> */
[----:B------:R-:W-:Y:S01]  /*0e20*/  MOV R4, R26 ;  /* 0x0000001a00047202 */ /* 0x000fe20000000f00 */
[----:B------:R-:W-:-:S07]  /*0e30*/  IMAD.MOV.U32 R5, RZ, RZ, R27 ;  /* 0x000000ffff057224 */ /* 0x000fce00078e001b */
.L_x_46:
[----:B------:R-:W-:Y:S05]  /*0e40*/  BSYNC.RECONVERGENT B2 ;  /* 0x0000000000027941 */ /* 0x000fea0003800200 */
.L_x_45:
[----:B------:R-:W-:-:S08]  /*0e50*/  DADD R4, R4, 1 ;  /* 0x3ff0000004047429 */ /* 0x000fd00000000000 */
[----:B------:R-:W-:-:S11]  /*0e60*/  DMUL R8, R8, R4 ;  /* 0x0000000408087228 */ /* 0x000fd60000000000 */
.L_x_44:
[----:B------:R-:W-:Y:S05]  /*0e70*/  BSYNC.RECONVERGENT B1 ;  /* 0x0000000000017941 */ /* 0x000fea0003800200 */
.L_x_43:
        /* <DEDUP_REMOVED lines=28> */
.L_x_50:
[----:B------:R-:W-:Y:S05]  /*1040*/  BSYNC.RECONVERGENT B2 ;  /* 0x0000000000027941 */ /* 0x000fea0003800200 */
.L_x_49:
[----:B------:R-:W-:-:S08]  /*1050*/  DADD R4, R4, 1 ;  /* 0x3ff0000004047429 */ /* 0x000fd00000000000 */
[----:B------:R-:W-:-:S11]  /*1060*/  DMUL R8, R8, R4 ;  /* 0x0000000408087228 */ /* 0x000fd60000000000 */
.L_x_48:
[----:B------:R-:W-:Y:S05]  /*1070*/  BSYNC.RECONVERGENT B1 ;  /* 0x0000000000017941 */ /* 0x000fea0003800200 */
.L_x_47:
        /* <DEDUP_REMOVED lines=28> */
.L_x_54:
[----:B------:R-:W-:Y:S05]  /*1240*/  BSYNC.RECONVERGENT B2 ;  /* 0x0000000000027941 */ /* 0x000fea0003800200 */
.L_x_53:
[----:B------:R-:W-:-:S08]  /*1250*/  DADD R4, R4, 1 ;  /* 0x3ff0000004047429 */ /* 0x000fd00000000000 */
[----:B------:R-:W-:-:S11]  /*1260*/  DMUL R8, R8, R4 ;  /* 0x0000000408087228 */ /* 0x000fd60000000000 */
.L_x_52:
[----:B------:R-:W-:Y:S05]  /*1270*/  BSYNC.RECONVERGENT B1 ;  /* 0x0000000000017941 */ /* 0x000fea0003800200 */
.L_x_51:
[----:B------:R-:W-:Y:S01]  /*1280*/  VIADD R25, R25, 0x8 ;  /* 0x0000000819197836 */ /* 0x000fe20000000000 */
[----:B------:R-:W-:Y:S06]  /*1290*/  BRA.U UP0, `(.L_x_55) ;  /* 0xffffffed00d87547 */ /* 0x000fec000b83ffff */
.L_x_22:
[----:B------:R-:W-:-:S09]  /*12a0*/  UISETP.NE.AND UP0, UPT, UR12, URZ, UPT ;  /* 0x000000ff0c00728c */ /* 0x000fd2000bf05270 */
[----:B------:R-:W-:Y:S05]  /*12b0*/  BRA.U !UP0, `(.L_x_21) ;  /* 0x0000000d08f47547 */ /* 0x000fea000b800000 */
[----:B------:R-:W0:Y:S01]  /*12c0*/  LDCU UR5, c[0x0][0x398] ;  /* 0x00007300ff0577ac */ /* 0x000e220008000800 */
[----:B------:R-:W-:Y:S02]  /*12d0*/  UISETP.GE.U32.AND UP0, UPT, UR12, 0x4, UPT ;  /* 0x000000040c00788c */ /* 0x000fe4000bf06070 */
[----:B0-----:R-:W-:-:S07]  /*12e0*/  ULOP3.LUT UR5, UR5, 0x3, URZ, 0xc0, !UPT ;  /* 0x0000000305057892 */ /* 0x001fce000f8ec0ff */
[----:B------:R-:W-:Y:S05]  /*12f0*/  BRA.U !UP0, `(.L_x_56) ;  /* 0x0000000908187547 */ /* 0x000fea000b800000 */
[----:B------:R-:W0:Y:S01]  /*1300*/  LDC.64 R22, c[0x0][0x388] ;  /* 0x0000e200ff167b82 */ /* 0x000e220000000a00 */
[----:B------:R-:W-:-:S07]  /*1310*/  VIADD R3, R0, UR4 ;  /* 0x0000000400037c36 */ /* 0x000fce0008000000 */
[----:B------:R-:W1:Y:S01]  /*1320*/  LDC.64 R20, c[0x0][0x390] ;  /* 0x0000e400ff147b82 */ /* 0x000e620000000a00 */
[----:B0-----:R-:W-:-:S05]  /*1330*/  IMAD.WIDE R22, R3, 0x8, R22 ;  /* 0x0000000803167825 */ /* 0x001fca00078e0216 */
[----:B------:R-:W2:Y:S01]  /*1340*/  LDG.E.64.CONSTANT R12, desc[UR14][R22.64] ;  /* 0x0000000e160c7981 */ /* 0x000ea2000c1e9b00 */
[----:B------:R-:W-:Y:S01]  /*1350*/  BSSY.RECONVERGENT B1, `(.L_x_57) ;  /* 0x000001f000017945 */ /* 0x000fe20003800200 */
[----:B-1----:R-:W-:Y:S01]  /*1360*/  IMAD.WIDE R20, R3, 0x4, R20 ;  /* 0x0000000403147825 */ /* 0x002fe200078e0214 */
        /* <DEDUP_REMOVED lines=26> */
.L_x_60:
[----:B------:R-:W-:Y:S05]  /*1510*/  BSYNC.RECONVERGENT B2 ;  /* 0x0000000000027941 */ /* 0x000fea0003800200 */
.L_x_59:
[----:B------:R-:W-:-:S08]  /*1520*/  DADD R4, R4, 1 ;  /* 0x3ff0000004047429 */ /* 0x000fd00000000000 */
[----:B------:R-:W-:-:S11]  /*1530*/  DMUL R8, R8, R4 ;  /* 0x0000000408087228 */ /* 0x000fd60000000000 */
.L_x_58:
[----:B------:R-:W-:Y:S05]  /*1540*/  BSYNC.RECONVERGENT B1 ;  /* 0x0000000000017941 */ /* 0x000fea0003800200 */
.L_x_57:
        /* <DEDUP_REMOVED lines=28> */
.L_x_64:
[----:B------:R-:W-:Y:S05]  /*1710*/  BSYNC.RECONVERGENT B2 ;  /* 0x0000000000027941 */ /* 0x000fea0003800200 */
.L_x_63:
[----:B------:R-:W-:-:S08]  /*1720*/  DADD R4, R4, 1 ;  /* 0x3ff0000004047429 */ /* 0x000fd00000000000 */
[----:B------:R-:W-:-:S11]  /*1730*/  DMUL R8, R8, R4 ;  /* 0x0000000408087228 */ /* 0x000fd60000000000 */
.L_x_62:
[----:B------:R-:W-:Y:S05]  /*1740*/  BSYNC.RECONVERGENT B1 ;  /* 0x0000000000017941 */ /* 0x000fea0003800200 */
.L_x_61:
        /* <DEDUP_REMOVED lines=28> */
.L_x_68:
[----:B------:R-:W-:Y:S05]  /*1910*/  BSYNC.RECONVERGENT B2 ;  /* 0x0000000000027941 */ /* 0x000fea0003800200 */
.L_x_67:
[----:B------:R-:W-:-:S08]  /*1920*/  DADD R4, R4, 1 ;  /* 0x3ff0000004047429 */ /* 0x000fd00000000000 */
[----:B------:R-:W-:-:S11]  /*1930*/  DMUL R8, R8, R4 ;  /* 0x0000000408087228 */ /* 0x000fd60000000000 */
.L_x_66:
[----:B------:R-:W-:Y:S05]  /*1940*/  BSYNC.RECONVERGENT B1 ;  /* 0x0000000000017941 */ /* 0x000fea0003800200 */
.L_x_65:
        /* <DEDUP_REMOVED lines=28> */
.L_x_72:
[----:B------:R-:W-:Y:S05]  /*1b10*/  BSYNC.RECONVERGENT B2 ;  /* 0x0000000000027941 */ /* 0x000fea0003800200 */
.L_x_71:
[----:B------:R-:W-:-:S08]  /*1b20*/  DADD R4, R4, 1 ;  /* 0x3ff0000004047429 */ /* 0x000fd00000000000 */
[----:B------:R-:W-:-:S11]  /*1b30*/  DMUL R8, R8, R4 ;  /* 0x0000000408087228 */ /* 0x000fd60000000000 */
.L_x_70:
[----:B------:R-:W-:Y:S05]  /*1b40*/  BSYNC.RECONVERGENT B1 ;  /* 0x0000000000017941 */ /* 0x000fea0003800200 */
.L_x_69:
[----:B------:R-:W-:-:S12]  /*1b50*/  UIADD3 UR4, UPT, UPT, UR4, 0x4, URZ ;  /* 0x0000000404047890 */ /* 0x000fd8000fffe0ff */
.L_x_56:
[----:B------:R-:W-:-:S09]  /*1b60*/  UISETP.NE.AND UP0, UPT, UR5, URZ, UPT ;  /* 0x000000ff0500728c */ /* 0x000fd2000bf05270 */
[----:B------:R-:W-:Y:S05]  /*1b70*/  BRA.U !UP0, `(.L_x_21) ;  /* 0x0000000508c47547 */ /* 0x000fea000b800000 */
[----:B------:R-:W-:-:S09]  /*1b80*/  UISETP.NE.AND UP0, UPT, UR5, 0x1, UPT ;  /* 0x000000010500788c */ /* 0x000fd2000bf05270 */
        /* <DEDUP_REMOVED lines=34> */
.L_x_77:
[----:B------:R-:W-:Y:S05]  /*1db0*/  BSYNC.RECONVERGENT B2 ;  /* 0x0000000000027941 */ /* 0x000fea0003800200 */
.L_x_76:
[----:B------:R-:W-:-:S08]  /*1dc0*/  DADD R4, R4, 1 ;  /* 0x3ff0000004047429 */ /* 0x000fd00000000000 */
[----:B------:R-:W-:-:S11]  /*1dd0*/  DMUL R8, R8, R4 ;  /* 0x0000000408087228 */ /* 0x000fd60000000000 */
.L_x_75:
[----:B------:R-:W-:Y:S05]  /*1de0*/  BSYNC.RECONVERGENT B1 ;  /* 0x0000000000017941 */ /* 0x000fea0003800200 */
.L_x_74:
        /* <DEDUP_REMOVED lines=28> */
.L_x_81:
[----:B------:R-:W-:Y:S05]  /*1fb0*/  BSYNC.RECONVERGENT B2 ;  /* 0x0000000000027941 */ /* 0x000fea0003800200 */
.L_x_80:
[----:B------:R-:W-:-:S08]  /*1fc0*/  DADD R4, R4, 1 ;  /* 0x3ff0000004047429 */ /* 0x000fd00000000000 */
[----:B------:R-:W-:-:S11]  /*1fd0*/  DMUL R8, R8, R4 ;  /* 0x0000000408087228 */ /* 0x000fd60000000000 */
.L_x_79:
[----:B------:R-:W-:Y:S05]  /*1fe0*/  BSYNC.RECONVERGENT B1 ;  /* 0x0000000000017941 */ /* 0x000fea0003800200 */
.L_x_78:
[----:B------:R-:W-:-:S12]  /*1ff0*/  UIADD3 UR4, UPT, UPT, UR4, 0x2, URZ ;  /* 0x0000000204047890 */ /* 0x000fd8000fffe0ff */
.L_x_73:
[----:B------:R-:W0:Y:S02]  /*2000*/  LDCU UR6, c[0x0][0x398] ;  /* 0x00007300ff0677ac */ /* 0x000e240008000800 */
[----:B0-----:R-:W-:-:S04]  /*2010*/  ULOP3.LUT UR6, UR6, 0x1, URZ, 0xc0, !UPT ;  /* 0x0000000106067892 */ /* 0x001fc8000f8ec0ff */
[----:B------:R-:W-:-:S09]  /*2020*/  UISETP.NE.U32.AND UP0, UPT, UR6, 0x1, UPT ;  /* 0x000000010600788c */ /* 0x000fd2000bf05070 */
[----:B------:R-:W-:Y:S05]  /*2030*/  BRA.U UP0, `(.L_x_21) ;  /* 0x0000000100947547 */ /* 0x000fea000b800000 */
[----:B------:R-:W0:Y:S01]  /*2040*/  LDC.64 R12, c[0x0][0x388] ;  /* 0x0000e200ff0c7b82 */ /* 0x000e220000000a00 */
[----:B------:R-:W-:-:S07]  /*2050*/  VIADD R3, R0, UR4 ;  /* 0x0000000400037c36 */ /* 0x000fce0008000000 */
[----:B------:R-:W1:Y:S01]  /*2060*/  LDC.64 R14, c[0x0][0x390] ;  /* 0x0000e400ff0e7b82 */ /* 0x000e620000000a00 */
[----:B0-----:R-:W-:-:S06]  /*2070*/  IMAD.WIDE R12, R3, 0x8, R12 ;  /* 0x00000008030c7825 */ /* 0x001fcc00078e020c */
        /* <DEDUP_REMOVED lines=29> */
.L_x_84:
[----:B------:R-:W-:Y:S05]  /*2250*/  BSYNC.RECONVERGENT B2 ;  /* 0x0000000000027941 */ /* 0x000fea0003800200 */
.L_x_83:
[----:B------:R-:W-:-:S08]  /*2260*/  DADD R4, R4, 1 ;  /* 0x3ff0000004047429 */ /* 0x000fd00000000000 */
[----:B------:R-:W-:-:S11]  /*2270*/  DMUL R8, R8, R4 ;  /* 0x0000000408087228 */ /* 0x000fd60000000000 */
.L_x_82:
[----:B------:R-:W-:Y:S05]  /*2280*/  BSYNC.RECONVERGENT B1 ;  /* 0x0000000000017941 */ /* 0x000fea0003800200 */
.L_x_21:
[----:B------:R-:W0:Y:S02]  /*2290*/  LDC.64 R4, c[0x0][0x3a0] ;  /* 0x0000e800ff047b82 */ /* 0x000e240000000a00 */
[----:B0-----:R-:W-:-:S05]  /*22a0*/  IMAD.WIDE R2, R2, 0x8, R4 ;  /* 0x0000000802027825 */ /* 0x001fca00078e0204 */
[----:B------:R-:W-:Y:S01]  /*22b0*/  STG.E.64 desc[UR14][R2.64], R8 ;  /* 0x0000000802007986 */ /* 0x000fe2000c101b0e */
[----:B------:R-:W-:Y:S05]  /*22c0*/  EXIT ;  /* 0x000000000000794d */ /* 0x000fea0003800000 */
        .weak           $__internal_1_$__cuda_sm20_div_rn_f64_full
        .type           $__internal_1_$__cuda_sm20_div_rn_f64_full,@function
        .size           $__internal_1_$__cuda_sm20_div_rn_f64_full,(.L_x_208 - $__internal_1_$__cuda_sm20_div_rn_f64_full)
$__internal_1_$__cuda_sm20_div_rn_f64_full:
        /* <DEDUP_REMOVED lines=8> */
[----:B------:R-:W-:-:S02]  /*2350*/  LOP3.LUT R7, R13, 0x7ff00000, RZ, 0xc0, !PT ;  /* 0x7ff000000d077812 */ /* 0x000fc400078ec0ff */
[----:B------:R-:W-:Y:S01]  /*2360*/  MOV R5, 0x1ca00000 ;  /* 0x1ca0000000057802 */ /* 0x000fe20000000f00 */
[----:B------:R-:W-:Y:S01]  /*2370*/  @!P0 DMUL R10, R12, 8.98846567431157953865e+307 ;  /* 0x7fe000000c0a8828 */ /* 0x000fe20000000000 */
[----:B------:R-:W-:-:S03]  /*2380*/  ISETP.GE.U32.AND P1, PT, R3, R7, PT ;  /* 0x000000070300720c */ /* 0x000fc60003f26070 */
[----:B------:R-:W-:Y:S01]  /*2390*/  @!P2 LOP3.LUT R6, R13, 0x7ff00000, RZ, 0xc0, !PT ;  /* 0x7ff000000d06a812 */ /* 0x000fe200078ec0ff */
[----:B------:R-:W-:Y:S01]  /*23a0*/  @!P2 IMAD.MOV.U32 R18, RZ, RZ, RZ ;  /* 0x000000ffff12a224 */ /* 0x000fe200078e00ff */
[----:B------:R-:W0:Y:S02]  /*23b0*/  MUFU.RCP64H R17, R11 ;  /* 0x0000000b00117308 */ /* 0x000e240000001800 */
[----:B------:R-:W-:Y:S02]  /*23c0*/  @!P2 ISETP.GE.U32.AND P3, PT, R3, R6, PT ;  /* 0x000000060300a20c */ /* 0x000fe40003f66070 */
[----:B------:R-:W-:Y:S02]  /*23d0*/  @!P0 LOP3.LUT R7, R11, 0x7ff00000, RZ, 0xc0, !PT ;  /* 0x7ff000000b078812 */ /* 0x000fe400078ec0ff */
[----:B------:R-:W-:-:S04]  /*23e0*/  @!P2 SEL R19, R5, 0x63400000, !P3 ;  /* 0x634000000513a807 */ /* 0x000fc80005800000 */
[----:B------:R-:W-:-:S04]  /*23f0*/  @!P2 LOP3.LUT R6, R19, 0x80000000, R15, 0xf8, !PT ;  /* 0x800000001306a812 */ /* 0x000fc800078ef80f */
[----:B------:R-:W-:Y:S01]  /*2400*/  @!P2 LOP3.LUT R19, R6, 0x100000, RZ, 0xfc, !PT ;  /* 0x001000000613a812 */ /* 0x000fe200078efcff */
[----:B------:R-:W-:Y:S01]  /*2410*/  IMAD.MOV.U32 R6, RZ, RZ, R3 ;  /* 0x000000ffff067224 */ /* 0x000fe200078e0003 */
[----:B0-----:R-:W-:-:S08]  /*2420*/  DFMA R26, R16, -R10, 1 ;  /* 0x3ff00000101a742b */ /* 0x001fd0000000080a */
[----:B------:R-:W-:-:S08]  /*2430*/  DFMA R26, R26, R26, R26 ;  /* 0x0000001a1a1a722b */ /* 0x000fd0000000001a */
[----:B------:R-:W-:Y:S01]  /*2440*/  DFMA R26, R16, R26, R16 ;  /* 0x0000001a101a722b */ /* 0x000fe20000000010 */
[----:B------:R-:W-:Y:S01]  /*2450*/  SEL R17, R5, 0x63400000, !P1 ;  /* 0x6340000005117807 */ /* 0x000fe20004800000 */
[----:B------:R-:W-:-:S03]  /*2460*/  IMAD.MOV.U32 R16, RZ, RZ, R14 ;  /* 0x000000ffff107224 */ /* 0x000fc600078e000e */
[----:B------:R-:W-:-:S03]  /*2470*/  LOP3.LUT R17, R17, 0x800fffff, R15, 0xf8, !PT ;  /* 0x800fffff11117812 */ /* 0x000fc600078ef80f */
[----:B------:R-:W-:-:S03]  /*2480*/  DFMA R28, R26, -R10, 1 ;  /* 0x3ff000001a1c742b */ /* 0x000fc6000000080a */
[----:B------:R-:W-:-:S05]  /*2490*/  @!P2 DFMA R16, R16, 2, -R18 ;  /* 0x400000001010a82b */ /* 0x000fca0000000812 */
[----:B------:R-:W-:-:S05]  /*24a0*/  DFMA R28, R26, R28, R26 ;  /* 0x0000001c1a1c722b */ /* 0x000fca000000001a */
[----:B------:R-:W-:-:S03]  /*24b0*/  @!P2 LOP3.LUT R6, R17, 0x7ff00000, RZ, 0xc0, !PT ;  /* 0x7ff000001106a812 */ /* 0x000fc600078ec0ff */
[----:B------:R-:W-:Y:S02]  /*24c0*/  DMUL R26, R28, R16 ;  /* 0x000000101c1a7228 */ /* 0x000fe40000000000 */
[----:B------:R-:W-:-:S05]  /*24d0*/  VIADD R24, R6, 0xffffffff ;  /* 0xffffffff06187836 */ /* 0x000fca0000000000 */
[----:B------:R-:W-:Y:S01]  /*24e0*/  ISETP.GT.U32.AND P0, PT, R24, 0x7feffffe, PT ;  /* 0x7feffffe1800780c */ /* 0x000fe20003f04070 */
[----:B------:R-:W-:Y:S01]  /*24f0*/  VIADD R24, R7, 0xffffffff ;  /* 0xffffffff07187836 */ /* 0x000fe20000000000 */
[----:B------:R-:W-:-:S04]  /*2500*/  DFMA R18, R26, -R10, R16 ;  /* 0x8000000a1a12722b */ /* 0x000fc80000000010 */
[----:B------:R-:W-:-:S04]  /*2510*/  ISETP.GT.U32.OR P0, PT, R24, 0x7feffffe, P0 ;  /* 0x7feffffe1800780c */ /* 0x000fc80000704470 */
[----:B------:R-:W-:-:S09]  /*2520*/  DFMA R18, R28, R18, R26 ;  /* 0x000000121c12722b */ /* 0x000fd2000000001a */
[----:B------:R-:W-:Y:S05]  /*2530*/  @P0 BRA `(.L_x_86) ;  /* 0x00000000006c0947 */ /* 0x000fea0003800000 */
[----:B------:R-:W-:-:S04]  /*2540*/  LOP3.LUT R6, R13, 0x7ff00000, RZ, 0xc0, !PT ;  /* 0x7ff000000d067812 */ /* 0x000fc800078ec0ff */
[CC--:B------:R-:W-:Y:S02]  /*2550*/  VIADDMNMX R7, R3.reuse, -R6.reuse, 0xb9600000, !PT ;  /* 0xb960000003077446 */ /* 0x0c0fe40007800906 */
[----:B------:R-:W-:Y:S02]  /*2560*/  ISETP.GE.U32.AND P0, PT, R3, R6, PT ;  /* 0x000000060300720c */ /* 0x000fe40003f06070 */
[----:B------:R-:W-:Y:S02]  /*2570*/  VIMNMX R3, PT, PT, R7, 0x46a00000, PT ;  /* 0x46a0000007037848 */ /* 0x000fe40003fe0100 */
[----:B------:R-:W-:-:S05]  /*2580*/  SEL R6, R5, 0x63400000, !P0 ;  /* 0x6340000005067807 */ /* 0x000fca0004000000 */
[----:B------:R-:W-:Y:S02]  /*2590*/  IMAD.IADD R3, R3, 0x1, -R6 ;  /* 0x0000000103037824 */ /* 0x000fe400078e0a06 */
[----:B------:R-:W-:-:S03]  /*25a0*/  IMAD.MOV.U32 R6, RZ, RZ, RZ ;  /* 0x000000ffff067224 */ /* 0x000fc600078e00ff */
[----:B------:R-:W-:-:S06]  /*25b0*/  IADD3 R7, PT, PT, R3, 0x7fe00000, RZ ;  /* 0x7fe0000003077810 */ /* 0x000fcc0007ffe0ff */
[----:B------:R-:W-:-:S10]  /*25c0*/  DMUL R26, R18, R6 ;  /* 0x00000006121a7228 */ /* 0x000fd40000000000 */
[----:B------:R-:W-:-:S13]  /*25d0*/  FSETP.GTU.AND P0, PT, |R27|, 1.469367938527859385e-39, PT ;  /* 0x001000001b00780b */ /* 0x000fda0003f0c200 */
[----:B------:R-:W-:Y:S05]  /*25e0*/  @P0 BRA `(.L_x_87) ;  /* 0x0000000000940947 */ /* 0x000fea0003800000 */
[----:B------:R-:W-:-:S06]  /*25f0*/  DFMA R10, R18, -R10, R16 ;  /* 0x8000000a120a722b */ /* 0x000fcc0000000010 */
[----:B------:R-:W-:-:S04]  /*2600*/  IMAD.MOV.U32 R10, RZ, RZ, RZ ;  /* 0x000000ffff0a7224 */ /* 0x000fc800078e00ff */
        /* <DEDUP_REMOVED lines=14> */
.L_x_86:
        /* <DEDUP_REMOVED lines=11> */
[----:B------:R-:W-:Y:S02]  /*27a0*/  @P0 LOP3.LUT R3, R27, 0x7ff00000, RZ, 0xfc, !PT ;  /* 0x7ff000001b030812 */ /* 0x000fe400078efcff */
[----:B------:R-:W-:Y:S01]  /*27b0*/  @!P0 MOV R26, RZ ;  /* 0x000000ff001a8202 */ /* 0x000fe20000000f00 */
[----:B------:R-:W-:Y:S02]  /*27c0*/  @P0 IMAD.MOV.U32 R26, RZ, RZ, RZ ;  /* 0x000000ffff1a0224 */ /* 0x000fe400078e00ff */
[----:B------:R-:W-:Y:S01]  /*27d0*/  @P0 IMAD.MOV.U32 R27, RZ, RZ, R3 ;  /* 0x000000ffff1b0224 */ /* 0x000fe200078e0003 */
[----:B------:R-:W-:Y:S06]  /*27e0*/  BRA `(.L_x_87) ;  /* 0x0000000000147947 */ /* 0x000fec0003800000 */
.L_x_89:
[----:B------:R-:W-:Y:S01]  /*27f0*/  LOP3.LUT R27, R13, 0x80000, RZ, 0xfc, !PT ;  /* 0x000800000d1b7812 */ /* 0x000fe200078efcff */
[----:B------:R-:W-:Y:S01]  /*2800*/  IMAD.MOV.U32 R26, RZ, RZ, R12 ;  /* 0x000000ffff1a7224 */ /* 0x000fe200078e000c */
[----:B------:R-:W-:Y:S06]  /*2810*/  BRA `(.L_x_87) ;  /* 0x0000000000087947 */ /* 0x000fec0003800000 */
.L_x_88:
[----:B------:R-:W-:Y:S01]  /*2820*/  LOP3.LUT R27, R15, 0x80000, RZ, 0xfc, !PT ;  /* 0x000800000f1b7812 */ /* 0x000fe200078efcff */
[----:B------:R-:W-:-:S07]  /*2830*/  IMAD.MOV.U32 R26, RZ, RZ, R14 ;  /* 0x000000ffff1a7224 */ /* 0x000fce00078e000e */
.L_x_87:
[----:B------:R-:W-:Y:S05]  /*2840*/  BSYNC.RECONVERGENT B0 ;  /* 0x0000000000007941 */ /* 0x000fea0003800200 */
.L_x_85:
[----:B------:R-:W-:-:S04]  /*2850*/  IMAD.MOV.U32 R5, RZ, RZ, 0x0 ;  /* 0x00000000ff057424 */ /* 0x000fc800078e00ff */
[----:B------:R-:W-:Y:S05]  /*2860*/  RET.REL.NODEC R4 `(_Z20compute_e_star_n_f64PKdS0_PKiiPdi) ;  /* 0xffffffd404e47950 */ /* 0x000fea0003c3ffff */
.L_x_90:
        /* <DEDUP_REMOVED lines=9> */
.L_x_208:


//--------------------- .text._Z26apply_correction_chain_f64PdPKdPKiS3_S3_S_ii --------------------------
	.section	.text._Z26apply_correction_chain_f64PdPKdPKiS3_S3_S_ii,"ax",@progbits
	.align	128
        .global         _Z26apply_correction_chain_f64PdPKdPKiS3_S3_S_ii
        .type           _Z26apply_correction_chain_f64PdPKdPKiS3_S3_S_ii,@function
        .size           _Z26apply_correction_chain_f64PdPKdPKiS3_S3_S_ii,(.L_x_209 - _Z26apply_correction_chain_f64PdPKdPKiS3_S3_S_ii)
        .other          _Z26apply_correction_chain_f64PdPKdPKiS3_S3_S_ii,@"STO_CUDA_ENTRY STV_DEFAULT"
_Z26apply_correction_chain_f64PdPKdPKiS3_S3_S_ii:
.text._Z26apply_correction_chain_f64PdPKdPKiS3_S3_S_ii:
        /* <DEDUP_REMOVED lines=10> */
[----:B------:R-:W2:Y:S06]  /*00a0*/  LDCU.64 UR8, c[0x0][0x388] ;  /* 0x00007100ff0877ac */ /* 0x000eac0008000a00 */
[----:B------:R-:W3:Y:S01]  /*00b0*/  LDC.64 R4, c[0x0][0x380] ;  /* 0x0000e000ff047b82 */ /* 0x000ee20000000a00 */
[----:B------:R-:W4:Y:S01]  /*00c0*/  LDCU.64 UR10, c[0x0][0x390] ;  /* 0x00007200ff0a77ac */ /* 0x000f220008000a00 */
[----:B0-----:R-:W-:-:S05]  /*00d0*/  IMAD.WIDE R2, R0, 0x4, R2 ;  /* 0x0000000400027825 */ /* 0x001fca00078e0202 */
[----:B-1----:R-:W2:Y:S01]  /*00e0*/  LDG.E.CONSTANT R13, desc[UR4][R2.64] ;  /* 0x00000004020d7981 */ /* 0x002ea2000c1e9900 */
[----:B---3--:R-:W-:-:S06]  /*00f0*/  IMAD.WIDE R4, R0, 0x8, R4 ;  /* 0x0000000800047825 */ /* 0x008fcc00078e0204 */
[----:B------:R-:W5:Y:S01]  /*0100*/  LDG.E.64.CONSTANT R4, desc[UR4][R4.64] ;  /* 0x0000000404047981 */ /* 0x000f62000c1e9b00 */
[----:B------:R-:W-:Y:S01]  /*0110*/  BSSY.RECONVERGENT B0, `(.L_x_91) ;  /* 0x0000034000007945 */ /* 0x000fe20003800200 */
[----:B--2---:R-:W-:-:S13]  /*0120*/  ISETP.GE.AND P0, PT, R13, 0x1, PT ;  /* 0x000000010d00780c */ /* 0x004fda0003f06270 */
[----:B----4-:R-:W-:Y:S05]  /*0130*/  @!P0 BRA `(.L_x_92) ;  /* 0x0000000000c48947 */ /* 0x010fea0003800000 */
[----:B------:R-:W0:Y:S01]  /*0140*/  LDC.64 R2, c[0x0][0x3a0] ;  /* 0x0000e800ff027b82 */ /* 0x000e220000000a00 */
[----:B------:R-:W1:Y:S01]  /*0150*/  LDCU UR6, c[0x0][0x3b4] ;  /* 0x00007680ff0677ac */ /* 0x000e620008000800 */
[----:B0-----:R-:W-:-:S05]  /*0160*/  IMAD.WIDE R2, R0, 0x4, R2 ;  /* 0x0000000400027825 */ /* 0x001fca00078e0202 */
[----:B------:R-:W1:Y:S01]  /*0170*/  LDG.E.CONSTANT R12, desc[UR4][R2.64] ;  /* 0x00000004020c7981 */ /* 0x000e62000c1e9900 */
[----:B------:R-:W-:Y:S01]  /*0180*/  IMAD.MOV R13, RZ, RZ, -R13 ;  /* 0x000000ffff0d7224 */ /* 0x000fe200078e0a0d */
[----:B-1----:R-:W-:-:S05]  /*0190*/  VIMNMX R7, PT, PT, R12, UR6, !PT ;  /* 0x000000060c077c48 */ /* 0x002fca000ffe0100 */
[----:B------:R-:W-:-:S07]  /*01a0*/  IMAD.IADD R14, R12, 0x1, -R7 ;  /* 0x000000010c0e7824 */ /* 0x000fce00078e0a07 */
.L_x_97:
[----:B------:R-:W-:-:S13]  /*01b0*/  ISETP.NE.AND P0, PT, R14, RZ, PT ;  /* 0x000000ff0e00720c */ /* 0x000fda0003f05270 */
[----:B------:R-:W-:Y:S05]  /*01c0*/  @!P0 BRA `(.L_x_92) ;  /* 0x0000000000a08947 */ /* 0x000fea0003800000 */
[----:B------:R-:W-:Y:S02]  /*01d0*/  SHF.R.S32.HI R3, RZ, 0x1f, R12 ;  /* 0x0000001fff037819 */ /* 0x000fe4000001140c */
[----:B------:R-:W-:-:S04]  /*01e0*/  LEA R24, P0, R12, UR8, 0x3 ;  /* 0x000000080c187c11 */ /* 0x000fc8000f8018ff */
[----:B------:R-:W-:-:S06]  /*01f0*/  LEA.HI.X R25, R12, UR9, R3, 0x3, P0 ;  /* 0x000000090c197c11 */ /* 0x000fcc00080f1c03 */
[----:B------:R-:W2:Y:S01]  /*0200*/  LDG.E.64.CONSTANT R24, desc[UR4][R24.64] ;  /* 0x0000000418187981 */ /* 0x000ea2000c1e9b00 */
[----:B------:R-:W-:Y:S01]  /*0210*/  BSSY.RECONVERGENT B1, `(.L_x_93) ;  /* 0x000001e000017945 */ /* 0x000fe20003800200 */
[----:B--2---:R-:W-:-:S14]  /*0220*/  DSETP.NEU.AND P0, PT, R24, RZ, PT ;  /* 0x000000ff1800722a */ /* 0x004fdc0003f0d000 */
[----:B------:R-:W-:Y:S05]  /*0230*/  @!P0 BRA `(.L_x_94) ;  /* 0x00000000006c8947 */ /* 0x000fea0003800000 */
[----:B------:R-:W-:-:S04]  /*0240*/  LEA R10, P0, R12, UR10, 0x2 ;  /* 0x0000000a0c0a7c11 */ /* 0x000fc8000f8010ff */
[----:B------:R-:W-:-:S05]  /*0250*/  LEA.HI.X R11, R12, UR11, R3, 0x2, P0 ;  /* 0x0000000b0c0b7c11 */ /* 0x000fca00080f1403 */
        /* <DEDUP_REMOVED lines=21> */
[----:B-----5:R-:W-:Y:S05]  /*03b0*/  CALL.REL.NOINC `($__internal_2_$__cuda_sm20_div_rn_f64_full) ;  /* 0x0000000000387944 */ /* 0x020fea0003c00000 */
.L_x_96:
[----:B------:R-:W-:Y:S05]  /*03c0*/  BSYNC.RECONVERGENT B2 ;  /* 0x0000000000027941 */ /* 0x000fea0003800200 */
.L_x_95:
[----:B------:R-:W-:-:S08]  /*03d0*/  DADD R2, R2, 1 ;  /* 0x3ff0000002027429 */ /* 0x000fd00000000000 */
[----:B-----5:R-:W-:-:S11]  /*03e0*/  DMUL R4, R4, R2 ;  /* 0x0000000204047228 */ /* 0x020fd60000000000 */
.L_x_94:
[----:B------:R-:W-:Y:S05]  /*03f0*/  BSYNC.RECONVERGENT B1 ;  /* 0x0000000000017941 */ /* 0x000fea0003800200 */
.L_x_93:
[----:B------:R-:W-:Y:S02]  /*0400*/  VIADD R13, R13, 0x1 ;  /* 0x000000010d0d7836 */ /* 0x000fe40000000000 */
[----:B------:R-:W-:Y:S02]  /*0410*/  VIADD R14, R14, 0x1 ;  /* 0x000000010e0e7836 */ /* 0x000fe40000000000 */
[----:B------:R-:W-:Y:S01]  /*0420*/  VIADD R12, R12, 0x1 ;  /* 0x000000010c0c7836 */ /* 0x000fe20000000000 */
[----:B------:R-:W-:-:S13]  /*0430*/  ISETP.NE.AND P0, PT, R13, RZ, PT ;  /* 0x000000ff0d00720c */ /* 0x000fda0003f05270 */
[----:B------:R-:W-:Y:S05]  /*0440*/  @P0 BRA `(.L_x_97) ;  /* 0xfffffffc00580947 */ /* 0x000fea000383ffff */
.L_x_92:
[----:B------:R-:W-:Y:S05]  /*0450*/  BSYNC.RECONVERGENT B0 ;  /* 0x0000000000007941 */ /* 0x000fea0003800200 */
.L_x_91:
[----:B------:R-:W0:Y:S02]  /*0460*/  LDC.64 R2, c[0x0][0x3a8] ;  /* 0x0000ea00ff027b82 */ /* 0x000e240000000a00 */
[----:B0-----:R-:W-:-:S05]  /*0470*/  IMAD.WIDE R2, R0, 0x8, R2 ;  /* 0x0000000800027825 */ /* 0x001fca00078e0202 */
[----:B-----5:R-:W-:Y:S01]  /*0480*/  STG.E.64 desc[UR4][R2.64], R4 ;  /* 0x0000000402007986 */ /* 0x020fe2000c101b04 */
[----:B------:R-:W-:Y:S05]  /*0490*/  EXIT ;  /* 0x000000000000794d */ /* 0x000fea0003800000 */
        .weak           $__internal_2_$__cuda_sm20_div_rn_f64_full
        .type           $__internal_2_$__cuda_sm20_div_rn_f64_full,@function
        .size           $__internal_2_$__cuda_sm20_div_rn_f64_full,(.L_x_209 - $__internal_2_$__cuda_sm20_div_rn_f64_full)
$__internal_2_$__cuda_sm20_div_rn_f64_full:
[C---:B------:R-:W-:Y:S01]  /*04a0*/  FSETP.GEU.AND P0, PT, |R25|.reuse, 1.469367938527859385e-39, PT ;  /* 0x001000001900780b */ /* 0x040fe20003f0e200 */
[--C-:B------:R-:W-:Y:S01]  /*04b0*/  IMAD.MOV.U32 R6, RZ, RZ, R24.reuse ;  /* 0x000000ffff067224 */ /* 0x100fe200078e0018 */
[----:B------:R-:W-:Y:S01]  /*04c0*/  LOP3.LUT R2, R25, 0x800fffff, RZ, 0xc0, !PT ;  /* 0x800fffff19027812 */ /* 0x000fe200078ec0ff */
[----:B------:R-:W-:Y:S01]  /*04d0*/  IMAD.MOV.U32 R7, RZ, RZ, R25 ;  /* 0x000000ffff077224 */ /* 0x000fe200078e0019 */
[C---:B------:R-:W-:Y:S01]  /*04e0*/  FSETP.GEU.AND P2, PT, |R9|.reuse, 1.469367938527859385e-39, PT ;  /* 0x001000000900780b */ /* 0x040fe20003f4e200 */
[----:B------:R-:W-:Y:S01]  /*04f0*/  IMAD.MOV.U32 R16, RZ, RZ, 0x1 ;  /* 0x00000001ff107424 */ /* 0x000fe200078e00ff */
[----:B------:R-:W-:Y:S01]  /*0500*/  LOP3.LUT R3, R2, 0x3ff00000, RZ, 0xfc, !PT ;  /* 0x3ff0000002037812 */ /* 0x000fe200078efcff */
[----:B------:R-:W-:Y:S01]  /*0510*/  IMAD.MOV.U32 R2, RZ, RZ, R24 ;  /* 0x000000ffff027224 */ /* 0x000fe200078e0018 */
[----:B------:R-:W-:Y:S01]  /*0520*/  LOP3.LUT R23, R9, 0x7ff00000, RZ, 0xc0, !PT ;  /* 0x7ff0000009177812 */ /* 0x000fe200078ec0ff */
[----:B------:R-:W-:Y:S01]  /*0530*/  IMAD.MOV.U32 R15, RZ, RZ, 0x1ca00000 ;  /* 0x1ca00000ff0f7424 */ /* 0x000fe200078e00ff */
[----:B------:R-:W-:Y:S01]  /*0540*/  LOP3.LUT R24, R25, 0x7ff00000, RZ, 0xc0, !PT ;  /* 0x7ff0000019187812 */ /* 0x000fe200078ec0ff */
[----:B------:R-:W-:Y:S02]  /*0550*/  BSSY.RECONVERGENT B3, `(.L_x_98) ;  /* 0x000004e000037945 */ /* 0x000fe40003800200 */
[----:B------:R-:W-:Y:S01]  /*0560*/  @!P0 DMUL R2, R6, 8.98846567431157953865e+307 ;  /* 0x7fe0000006028828 */ /* 0x000fe20000000000 */
[----:B------:R-:W-:Y:S01]  /*0570*/  ISETP.GE.U32.AND P1, PT, R23, R24, PT ;  /* 0x000000181700720c */ /* 0x000fe20003f26070 */
[----:B------:R-:W-:-:S02]  /*0580*/  IMAD.MOV.U32 R25, RZ, RZ, R23 ;  /* 0x000000ffff197224 */ /* 0x000fc400078e0017 */
[----:B------:R-:W-:Y:S02]  /*0590*/  @!P2 LOP3.LUT R18, R7, 0x7ff00000, RZ, 0xc0, !PT ;  /* 0x7ff000000712a812 */ /* 0x000fe400078ec0ff */
[----:B------:R-:W0:Y:S02]  /*05a0*/  MUFU.RCP64H R17, R3 ;  /* 0x0000000300117308 */ /* 0x000e240000001800 */
[----:B------:R-:W-:Y:S02]  /*05b0*/  @!P2 ISETP.GE.U32.AND P3, PT, R23, R18, PT ;  /* 0x000000121700a20c */ /* 0x000fe40003f66070 */
[----:B------:R-:W-:Y:S02]  /*05c0*/  @!P0 LOP3.LUT R24, R3, 0x7ff00000, RZ, 0xc0, !PT ;  /* 0x7ff0000003188812 */ /* 0x000fe400078ec0ff */
[----:B------:R-:W-:-:S04]  /*05d0*/  @!P2 SEL R19, R15, 0x63400000, !P3 ;  /* 0x634000000f13a807 */ /* 0x000fc80005800000 */
[----:B------:R-:W-:-:S04]  /*05e0*/  @!P2 LOP3.LUT R20, R19, 0x80000000, R9, 0xf8, !PT ;  /* 0x800000001314a812 */ /* 0x000fc800078ef809 */
[----:B------:R-:W-:Y:S01]  /*05f0*/  @!P2 LOP3.LUT R21, R20, 0x100000, RZ, 0xfc, !PT ;  /* 0x001000001415a812 */ /* 0x000fe200078efcff */
[----:B------:R-:W-:Y:S01]  /*0600*/  @!P2 IMAD.MOV.U32 R20, RZ, RZ, RZ ;  /* 0x000000ffff14a224 */ /* 0x000fe200078e00ff */
        /* <DEDUP_REMOVED lines=18> */
[----:B------:R-:W-:Y:S01]  /*0730*/  LOP3.LUT R16, R7, 0x7ff00000, RZ, 0xc0, !PT ;  /* 0x7ff0000007107812 */ /* 0x000fe200078ec0ff */
[----:B------:R-:W-:-:S03]  /*0740*/  IMAD.MOV.U32 R18, RZ, RZ, RZ ;  /* 0x000000ffff127224 */ /* 0x000fc600078e00ff */
[CC--:B------:R-:W-:Y:S02]  /*0750*/  VIADDMNMX R8, R23.reuse, -R16.reuse, 0xb9600000, !PT ;  /* 0xb960000017087446 */ /* 0x0c0fe40007800910 */
[----:B------:R-:W-:Y:S02]  /*0760*/  ISETP.GE.U32.AND P0, PT, R23, R16, PT ;  /* 0x000000101700720c */ /* 0x000fe40003f06070 */
[----:B------:R-:W-:Y:S02]  /*0770*/  VIMNMX R8, PT, PT, R8, 0x46a00000, PT ;  /* 0x46a0000008087848 */ /* 0x000fe40003fe0100 */
[----:B------:R-:W-:-:S05]  /*0780*/  SEL R15, R15, 0x63400000, !P0 ;  /* 0x634000000f0f7807 */ /* 0x000fca0004000000 */
[----:B------:R-:W-:-:S04]  /*0790*/  IMAD.IADD R8, R8, 0x1, -R15 ;  /* 0x0000000108087824 */ /* 0x000fc800078e0a0f */
        /* <DEDUP_REMOVED lines=12> */
[----:B------:R-:W-:-:S06]  /*0860*/  IMAD.MOV.U32 R2, RZ, RZ, RZ ;  /* 0x000000ffff027224 */ /* 0x000fcc00078e00ff */
[----:B------:R-:W-:-:S03]  /*0870*/  DFMA R2, R16, -R2, R20 ;  /* 0x800000021002722b */ /* 0x000fc60000000014 */
[----:B------:R-:W-:-:S03]  /*0880*/  LOP3.LUT R7, R19, R7, RZ, 0x3c, !PT ;  /* 0x0000000713077212 */ /* 0x000fc600078e3cff */
[----:B------:R-:W-:-:S04]  /*0890*/  IADD3 R2, PT, PT, -R8, -0x43300000, RZ ;  /* 0xbcd0000008027810 */ /* 0x000fc80007ffe1ff */
[----:B------:R-:W-:-:S04]  /*08a0*/  FSETP.NEU.AND P0, PT, |R3|, R2, PT ;  /* 0x000000020300720b */ /* 0x000fc80003f0d200 */
[----:B------:R-:W-:Y:S02]  /*08b0*/  FSEL R16, R18, R16, !P0 ;  /* 0x0000001012107208 */ /* 0x000fe40004000000 */
[----:B------:R-:W-:Y:S01]  /*08c0*/  FSEL R17, R7, R17, !P0 ;  /* 0x0000001107117208 */ /* 0x000fe20004000000 */
[----:B------:R-:W-:Y:S06]  /*08d0*/  BRA `(.L_x_100) ;  /* 0x0000000000547947 */ /* 0x000fec0003800000 */
.L_x_99:
        /* <DEDUP_REMOVED lines=16> */
.L_x_102:
[----:B------:R-:W-:Y:S01]  /*09e0*/  LOP3.LUT R17, R7, 0x80000, RZ, 0xfc, !PT ;  /* 0x0008000007117812 */ /* 0x000fe200078efcff */
[----:B------:R-:W-:Y:S01]  /*09f0*/  IMAD.MOV.U32 R16, RZ, RZ, R6 ;  /* 0x000000ffff107224 */ /* 0x000fe200078e0006 */
[----:B------:R-:W-:Y:S06]  /*0a00*/  BRA `(.L_x_100) ;  /* 0x0000000000087947 */ /* 0x000fec0003800000 */
.L_x_101:
[----:B------:R-:W-:Y:S01]  /*0a10*/  LOP3.LUT R17, R9, 0x80000, RZ, 0xfc, !PT ;  /* 0x0008000009117812 */ /* 0x000fe200078efcff */
[----:B------:R-:W-:-:S07]  /*0a20*/  IMAD.MOV.U32 R16, RZ, RZ, R8 ;  /* 0x000000ffff107224 */ /* 0x000fce00078e0008 */
.L_x_100:
[----:B------:R-:W-:Y:S05]  /*0a30*/  BSYNC.RECONVERGENT B3 ;  /* 0x0000000000037941 */ /* 0x000fea0003800200 */
.L_x_98:
[----:B------:R-:W-:Y:S02]  /*0a40*/  IMAD.MOV.U32 R23, RZ, RZ, 0x0 ;  /* 0x00000000ff177424 */ /* 0x000fe400078e00ff */
[----:B------:R-:W-:Y:S02]  /*0a50*/  IMAD.MOV.U32 R2, RZ, RZ, R16 ;  /* 0x000000ffff027224 */ /* 0x000fe400078e0010 */
[----:B------:R-:W-:Y:S01]  /*0a60*/  IMAD.MOV.U32 R3, RZ, RZ, R17 ;  /* 0x000000ffff037224 */ /* 0x000fe200078e0011 */
[----:B------:R-:W-:Y:S06]  /*0a70*/  RET.REL.NODEC R22 `(_Z26apply_correction_chain_f64PdPKdPKiS3_S3_S_ii) ;  /* 0xfffffff416607950 */ /* 0x000fec0003c3ffff */
.L_x_103:
        /* <DEDUP_REMOVED lines=16> */
.L_x_209:


//--------------------- .text._Z29apply_fixed_point_penalty_f64PKdPdi --------------------------
	.section	.text._Z29apply_fixed_point_penalty_f64PKdPdi,"ax",@progbits
	.align	128
        .global         _Z29apply_fixed_point_penalty_f64PKdPdi
        .type           _Z29apply_fixed_point_penalty_f64PKdPdi,@function
        .size           _Z29apply_fixed_point_penalty_f64PKdPdi,(.L_x_217 - _Z29apply_fixed_point_penalty_f64PKdPdi)
        .other          _Z29apply_fixed_point_penalty_f64PKdPdi,@"STO_CUDA_ENTRY STV_DEFAULT"
_Z29apply_fixed_point_penalty_f64PKdPdi:
.text._Z29apply_fixed_point_penalty_f64PKdPdi:
        /* <DEDUP_REMOVED lines=11> */
[----:B0-----:R-:W-:-:S06]  /*00b0*/  IMAD.WIDE R2, R9, 0x8, R2 ;  /* 0x0000000809027825 */ /* 0x001fcc00078e0202 */
[----:B-1----:R-:W3:Y:S01]  /*00c0*/  LDG.E.64.CONSTANT R2, desc[UR4][R2.64] ;  /* 0x0000000402027981 */ /* 0x002ee2000c1e9b00 */
[----:B------:R-:W-:Y:S01]  /*00d0*/  UMOV UR6, 0x2dec6a0 ;  /* 0x02dec6a000067882 */ /* 0x000fe20000000000 */
[----:B------:R-:W-:Y:S01]  /*00e0*/  UMOV UR7, 0x3feddbc7 ;  /* 0x3feddbc700077882 */ /* 0x000fe20000000000 */
[----:B--2---:R-:W-:Y:S01]  /*00f0*/  IMAD.WIDE R6, R9, 0x8, R6 ;  /* 0x0000000809067825 */ /* 0x004fe200078e0206 */
[----:B---3--:R-:W-:-:S07]  /*0100*/  DMUL R4, R2, UR6 ;  /* 0x0000000602047c28 */ /* 0x008fce0008000000 */
[----:B------:R-:W-:Y:S01]  /*0110*/  STG.E.64 desc[UR4][R6.64], R4 ;  /* 0x0000000406007986 */ /* 0x000fe2000c101b04 */
[----:B------:R-:W-:Y:S05]  /*0120*/  EXIT ;  /* 0x000000000000794d */ /* 0x000fea0003800000 */
.L_x_104:
        /* <DEDUP_REMOVED lines=13> */
.L_x_217:


//--------------------- .text._Z24apply_double_inverse_f64PKdPdi --------------------------
	.section	.text._Z24apply_double_inverse_f64PKdPdi,"ax",@progbits
	.align	128
        .global         _Z24apply_double_inverse_f64PKdPdi
        .type           _Z24apply_double_inverse_f64PKdPdi,@function
        .size           _Z24apply_double_inverse_f64PKdPdi,(.L_x_218 - _Z24apply_double_inverse_f64PKdPdi)
        .other          _Z24apply_double_inverse_f64PKdPdi,@"STO_CUDA_ENTRY STV_DEFAULT"
_Z24apply_double_inverse_f64PKdPdi:
.text._Z24apply_double_inverse_f64PKdPdi:
        /* <DEDUP_REMOVED lines=19> */
.L_x_105:
        /* <DEDUP_REMOVED lines=13> */
.L_x_218:


//--------------------- .text._Z27apply_recursion_penalty_f64PKdPdi --------------------------
	.section	.text._Z27apply_recursion_penalty_f64PKdPdi,"ax",@progbits
	.align	128
        .global         _Z27apply_recursion_penalty_f64PKdPdi
        .type           _Z27apply_recursion_penalty_f64PKdPdi,@function
        .size           _Z27apply_recursion_penalty_f64PKdPdi,(.L_x_219 - _Z27apply_recursion_penalty_f64PKdPdi)
        .other          _Z27apply_recursion_penalty_f64PKdPdi,@"STO_CUDA_ENTRY STV_DEFAULT"
_Z27apply_recursion_penalty_f64PKdPdi:
.text._Z27apply_recursion_penalty_f64PKdPdi:
        /* <DEDUP_REMOVED lines=19> */
.L_x_106:
        /* <DEDUP_REMOVED lines=13> */
.L_x_219:


//--------------------- .text._Z29apply_winding_instability_f64PKdPdi --------------------------
	.section	.text._Z29apply_winding_instability_f64PKdPdi,"ax",@progbits
	.align	128
        .global         _Z29apply_winding_instability_f64PKdPdi
        .type           _Z29apply_winding_instability_f64PKdPdi,@function
        .size           _Z29apply_winding_instability_f64PKdPdi,(.L_x_220 - _Z29apply_winding_instability_f64PKdPdi)
        .other          _Z29apply_winding_instability_f64PKdPdi,@"STO_CUDA_ENTRY STV_DEFAULT"
_Z29apply_winding_instability_f64PKdPdi:
.text._Z29apply_winding_instability_f64PKdPdi:
        /* <DEDUP_REMOVED lines=19> */
.L_x_107:
        /* <DEDUP_REMOVED lines=13> */
.L_x_220:


//--------------------- .text._Z28apply_special_correction_f64PKdPKiPdi --------------------------
	.section	.text._Z28apply_special_correction_f64PKdPKiPdi,"ax",@progbits
	.align	128
        .global         _Z28apply_special_correction_f64PKdPKiPdi
        .type           _Z28apply_special_correction_f64PKdPKiPdi,@function
        .size           _Z28apply_special_correction_f64PKdPKiPdi,(.L_x_221 - _Z28apply_special_correction_f64PKdPKiPdi)
        .other          _Z28apply_special_correction_f64PKdPKiPdi,@"STO_CUDA_ENTRY STV_DEFAULT"
_Z28apply_special_correction_f64PKdPKiPdi:
.text._Z28apply_special_correction_f64PKdPKiPdi:
        /* <DEDUP_REMOVED lines=12> */
[----:B-1----:R-:W3:Y:S01]  /*00c0*/  LDG.E.CONSTANT R4, desc[UR4][R4.64] ;  /* 0x0000000404047981 */ /* 0x002ee2000c1e9900 */
[----:B--2---:R-:W-:-:S06]  /*00d0*/  IMAD.WIDE R2, R0, 0x8, R2 ;  /* 0x0000000800027825 */ /* 0x004fcc00078e0202 */
[----:B------:R-:W5:Y:S01]  /*00e0*/  LDG.E.64.CONSTANT R2, desc[UR4][R2.64] ;  /* 0x0000000402027981 */ /* 0x000f62000c1e9b00 */
[----:B------:R-:W-:Y:S01]  /*00f0*/  BSSY.RECONVERGENT B0, `(.L_x_108) ;  /* 0x00000c6000007945 */ /* 0x000fe20003800200 */
[----:B---3--:R-:W-:-:S13]  /*0100*/  ISETP.GT.AND P0, PT, R4, 0xe, PT ;  /* 0x0000000e0400780c */ /* 0x008fda0003f04270 */
[----:B------:R-:W-:Y:S05]  /*0110*/  @P0 BRA `(.L_x_109) ;  /* 0x0000000400840947 */ /* 0x000fea0003800000 */
[----:B------:R-:W-:-:S13]  /*0120*/  ISETP.GT.AND P0, PT, R4, 0x6, PT ;  /* 0x000000060400780c */ /* 0x000fda0003f04270 */
[----:B------:R-:W-:Y:S05]  /*0130*/  @P0 BRA `(.L_x_110) ;  /* 0x0000000000a40947 */ /* 0x000fea0003800000 */
[----:B------:R-:W-:-:S13]  /*0140*/  ISETP.GT.AND P0, PT, R4, 0x2, PT ;  /* 0x000000020400780c */ /* 0x000fda0003f04270 */
[----:B------:R-:W-:Y:S05]  /*0150*/  @P0 BRA `(.L_x_111) ;  /* 0x0000000000340947 */ /* 0x000fea0003800000 */
[----:B------:R-:W-:Y:S01]  /*0160*/  VIMNMX.U32 R4, PT, PT, R4, 0x3, PT ;  /* 0x0000000304047848 */ /* 0x000fe20003fe0000 */
[----:B------:R-:W-:-:S04]  /*0170*/  IMAD.MOV.U32 R5, RZ, RZ, 0x3ff0b58f ;  /* 0x3ff0b58fff057424 */ /* 0x000fc800078e00ff */
[----:B------:R-:W-:Y:S02]  /*0180*/  IMAD.SHL.U32 R8, R4, 0x4, RZ ;  /* 0x0000000404087824 */ /* 0x000fe400078e00ff */
[----:B------:R-:W-:Y:S02]  /*0190*/  IMAD.MOV.U32 R4, RZ, RZ, 0x78dfc709 ;  /* 0x78dfc709ff047424 */ /* 0x000fe400078e00ff */
[----:B------:R-:W0:Y:S02]  /*01a0*/  LDC R6, c[0x2][R8] ;  /* 0x0080000008067b82 */ /* 0x000e240000000800 */
[----:B0-----:R-:W-:-:S04]  /*01b0*/  SHF.R.S32.HI R7, RZ, 0x1f, R6 ;  /* 0x0000001fff077819 */ /* 0x001fc80000011406 */
.L_x_153:
[----:B------:R-:W-:Y:S05]  /*01c0*/  BRX R6 -0x1d0                                                           (*"BRANCH_TARGETS .L_x_112,.L_x_155,.L_x_156,.L_x_157"*) ;  /* 0xfffffffc068c7949 */ /* 0x000fea000383ffff */
.L_x_156:
[----:B------:R-:W-:Y:S02]  /*01d0*/  HFMA2 R4, -RZ, RZ, 360.25, 0.880859375 ;  /* 0x5da13b0cff047431 */ /* 0x000fe400000001ff */
[----:B------:R-:W-:Y:S01]  /*01e0*/  IMAD.MOV.U32 R5, RZ, RZ, 0x3ff125c5 ;  /* 0x3ff125c5ff057424 */ /* 0x000fe200078e00ff */
[----:B------:R-:W-:Y:S06]  /*01f0*/  BRA `(.L_x_112) ;  /* 0x0000000800d47947 */ /* 0x000fec0003800000 */
.L_x_155:
[----:B------:R-:W-:Y:S02]  /*0200*/  IMAD.MOV.U32 R4, RZ, RZ, 0xe4071ed ;  /* 0x0e4071edff047424 */ /* 0x000fe400078e00ff */
[----:B------:R-:W-:Y:S01]  /*0210*/  IMAD.MOV.U32 R5, RZ, RZ, 0x3fee94e1 ;  /* 0x3fee94e1ff057424 */ /* 0x000fe200078e00ff */
[----:B------:R-:W-:Y:S06]  /*0220*/  BRA `(.L_x_112) ;  /* 0x0000000800c87947 */ /* 0x000fec0003800000 */
.L_x_111:
[----:B------:R-:W-:-:S13]  /*0230*/  ISETP.GT.AND P0, PT, R4, 0x4, PT ;  /* 0x000000040400780c */ /* 0x000fda0003f04270 */
[----:B------:R-:W-:Y:S05]  /*0240*/  @P0 BRA `(.L_x_113) ;  /* 0x0000000000300947 */ /* 0x000fea0003800000 */
[----:B------:R-:W-:-:S04]  /*0250*/  MOV R5, 0xfffffffd ;  /* 0xfffffffd00057802 */ /* 0x000fc80000000f00 */
[----:B------:R-:W-:-:S05]  /*0260*/  VIADDMNMX.U32 R4, R4, R5, 0x2, PT ;  /* 0x0000000204047446 */ /* 0x000fca0003800005 */
[----:B------:R-:W-:-:S04]  /*0270*/  IMAD.SHL.U32 R6, R4, 0x4, RZ ;  /* 0x0000000404067824 */ /* 0x000fc800078e00ff */
[----:B------:R-:W0:Y:S02]  /*0280*/  LDC R4, c[0x2][R6+0x10] ;  /* 0x0080040006047b82 */ /* 0x000e240000000800 */
[----:B0-----:R-:W-:-:S04]  /*0290*/  SHF.R.S32.HI R5, RZ, 0x1f, R4 ;  /* 0x0000001fff057819 */ /* 0x001fc80000011404 */
.L_x_158:
[----:B------:R-:W-:Y:S05]  /*02a0*/  BRX R4 -0x2b0                                                           (*"BRANCH_TARGETS .L_x_159,.L_x_160,.L_x_157"*) ;  /* 0xfffffffc04547949 */ /* 0x000fea000383ffff */
.L_x_160:
[----:B------:R-:W-:Y:S02]  /*02b0*/  IMAD.MOV.U32 R4, RZ, RZ, -0x297efdea ;  /* 0xd6810216ff047424 */ /* 0x000fe400078e00ff */
[----:B------:R-:W-:Y:S01]  /*02c0*/  IMAD.MOV.U32 R5, RZ, RZ, 0x3ff1db54 ;  /* 0x3ff1db54ff057424 */ /* 0x000fe200078e00ff */
[----:B------:R-:W-:Y:S06]  /*02d0*/  BRA `(.L_x_112) ;  /* 0x00000008009c7947 */ /* 0x000fec0003800000 */
.L_x_159:
[----:B------:R-:W-:Y:S02]  /*02e0*/  HFMA2 R4, -RZ, RZ, 4.73828125, -0.00018024444580078125 ;  /* 0x44bd89e8ff047431 */ /* 0x000fe400000001ff */
[----:B------:R-:W-:Y:S01]  /*02f0*/  IMAD.MOV.U32 R5, RZ, RZ, 0x3fedb475 ;  /* 0x3fedb475ff057424 */ /* 0x000fe200078e00ff */
[----:B------:R-:W-:Y:S06]  /*0300*/  BRA `(.L_x_112) ;  /* 0x0000000800907947 */ /* 0x000fec0003800000 */
.L_x_113:
[----:B------:R-:W-:-:S05]  /*0310*/  IMAD.MOV.U32 R5, RZ, RZ, -0x5 ;  /* 0xfffffffbff057424 */ /* 0x000fca00078e00ff */
[----:B------:R-:W-:-:S05]  /*0320*/  VIADDMNMX.U32 R4, R4, R5, 0x2, PT ;  /* 0x0000000204047446 */ /* 0x000fca0003800005 */
[----:B------:R-:W-:-:S04]  /*0330*/  IMAD.SHL.U32 R6, R4, 0x4, RZ ;  /* 0x0000000404067824 */ /* 0x000fc800078e00ff */
[----:B------:R-:W0:Y:S02]  /*0340*/  LDC R4, c[0x2][R6+0x1c] ;  /* 0x0080070006047b82 */ /* 0x000e240000000800 */
[----:B0-----:R-:W-:-:S04]  /*0350*/  SHF.R.S32.HI R5, RZ, 0x1f, R4 ;  /* 0x0000001fff057819 */ /* 0x001fc80000011404 */
.L_x_162:
[----:B------:R-:W-:Y:S05]  /*0360*/  BRX R4 -0x370                                                           (*"BRANCH_TARGETS .L_x_163,.L_x_164,.L_x_157"*) ;  /* 0xfffffffc04247949 */ /* 0x000fea000383ffff */
.L_x_164:
[----:B------:R-:W-:Y:S02]  /*0370*/  HFMA2 R4, -RZ, RZ, 0.25830078125, 1.283203125 ;  /* 0x34223d22ff047431 */ /* 0x000fe400000001ff */
[----:B------:R-:W-:Y:S01]  /*0380*/  IMAD.MOV.U32 R5, RZ, RZ, 0x3ff3011a ;  /* 0x3ff3011aff057424 */ /* 0x000fe200078e00ff */
[----:B------:R-:W-:Y:S06]  /*0390*/  BRA `(.L_x_112) ;  /* 0x00000008006c7947 */ /* 0x000fec0003800000 */
.L_x_163:
[----:B------:R-:W-:Y:S02]  /*03a0*/  IMAD.MOV.U32 R4, RZ, RZ, 0x52fdfbd5 ;  /* 0x52fdfbd5ff047424 */ /* 0x000fe400078e00ff */
[----:B------:R-:W-:Y:S01]  /*03b0*/  IMAD.MOV.U32 R5, RZ, RZ, 0x3fec4956 ;  /* 0x3fec4956ff057424 */ /* 0x000fe200078e00ff */
[----:B------:R-:W-:Y:S06]  /*03c0*/  BRA `(.L_x_112) ;  /* 0x0000000800607947 */ /* 0x000fec0003800000 */
.L_x_110:
[----:B------:R-:W-:-:S13]  /*03d0*/  ISETP.GT.AND P0, PT, R4, 0xa, PT ;  /* 0x0000000a0400780c */ /* 0x000fda0003f04270 */
[----:B------:R-:W-:Y:S05]  /*03e0*/  @P0 BRA `(.L_x_114) ;  /* 0x0000000000680947 */ /* 0x000fea0003800000 */
[----:B------:R-:W-:-:S13]  /*03f0*/  ISETP.GT.AND P0, PT, R4, 0x8, PT ;  /* 0x000000080400780c */ /* 0x000fda0003f04270 */
[----:B------:R-:W-:Y:S05]  /*0400*/  @P0 BRA `(.L_x_115) ;  /* 0x0000000000300947 */ /* 0x000fea0003800000 */
[----:B------:R-:W-:-:S04]  /*0410*/  MOV R5, 0xfffffff9 ;  /* 0xfffffff900057802 */ /* 0x000fc80000000f00 */
[----:B------:R-:W-:-:S05]  /*0420*/  VIADDMNMX.U32 R4, R4, R5, 0x2, PT ;  /* 0x0000000204047446 */ /* 0x000fca0003800005 */
[----:B------:R-:W-:-:S04]  /*0430*/  IMAD.SHL.U32 R6, R4, 0x4, RZ ;  /* 0x0000000404067824 */ /* 0x000fc800078e00ff */
[----:B------:R-:W0:Y:S02]  /*0440*/  LDC R4, c[0x2][R6+0x28] ;  /* 0x00800a0006047b82 */ /* 0x000e240000000800 */
[----:B0-----:R-:W-:-:S04]  /*0450*/  SHF.R.S32.HI R5, RZ, 0x1f, R4 ;  /* 0x0000001fff057819 */ /* 0x001fc80000011404 */
.L_x_166:
[----:B------:R-:W-:Y:S05]  /*0460*/  BRX R4 -0x470                                                           (*"BRANCH_TARGETS .L_x_167,.L_x_168,.L_x_157"*) ;  /* 0xfffffff804e47949 */ /* 0x000fea000383ffff */
.L_x_168:
[----:B------:R-:W-:Y:S02]  /*0470*/  IMAD.MOV.U32 R4, RZ, RZ, 0xaa33f37 ;  /* 0x0aa33f37ff047424 */ /* 0x000fe400078e00ff */
[----:B------:R-:W-:Y:S01]  /*0480*/  IMAD.MOV.U32 R5, RZ, RZ, 0x3ff4dc6f ;  /* 0x3ff4dc6fff057424 */ /* 0x000fe200078e00ff */
[----:B------:R-:W-:Y:S06]  /*0490*/  BRA `(.L_x_112) ;  /* 0x00000008002c7947 */ /* 0x000fec0003800000 */
.L_x_167:
[----:B------:R-:W-:Y:S02]  /*04a0*/  HFMA2 R4, -RZ, RZ, -0.00188732147216796875, -8.74996185302734375e-05 ;  /* 0x97bb85bcff047431 */ /* 0x000fe400000001ff */
[----:B------:R-:W-:Y:S01]  /*04b0*/  IMAD.MOV.U32 R5, RZ, RZ, 0x3fe9fdcb ;  /* 0x3fe9fdcbff057424 */ /* 0x000fe200078e00ff */
[----:B------:R-:W-:Y:S06]  /*04c0*/  BRA `(.L_x_112) ;  /* 0x0000000800207947 */ /* 0x000fec0003800000 */
.L_x_115:
[----:B------:R-:W-:-:S05]  /*04d0*/  IMAD.MOV.U32 R5, RZ, RZ, -0x9 ;  /* 0xfffffff7ff057424 */ /* 0x000fca00078e00ff */
[----:B------:R-:W-:-:S05]  /*04e0*/  VIADDMNMX.U32 R4, R4, R5, 0x2, PT ;  /* 0x0000000204047446 */ /* 0x000fca0003800005 */
[----:B------:R-:W-:-:S04]  /*04f0*/  IMAD.SHL.U32 R6, R4, 0x4, RZ ;  /* 0x0000000404067824 */ /* 0x000fc800078e00ff */
[----:B------:R-:W0:Y:S02]  /*0500*/  LDC R4, c[0x2][R6+0x34] ;  /* 0x00800d0006047b82 */ /* 0x000e240000000800 */
[----:B0-----:R-:W-:-:S04]  /*0510*/  SHF.R.S32.HI R5, RZ, 0x1f, R4 ;  /* 0x0000001fff057819 */ /* 0x001fc80000011404 */
.L_x_170:
[----:B------:R-:W-:Y:S05]  /*0520*/  BRX R4 -0x530                                                           (*"BRANCH_TARGETS .L_x_171,.L_x_172,.L_x_157"*) ;  /* 0xfffffff804b47949 */ /* 0x000fea000383ffff */
.L_x_172:
[----:B------:R-:W-:Y:S02]  /*0530*/  HFMA2 R4, -RZ, RZ, -14784, 0.0045166015625 ;  /* 0xf3381ca0ff047431 */ /* 0x000fe400000001ff */
[----:B------:R-:W-:Y:S01]  /*0540*/  IMAD.MOV.U32 R5, RZ, RZ, 0x3ff00312 ;  /* 0x3ff00312ff057424 */ /* 0x000fe200078e00ff */
[----:B------:R-:W-:Y:S06]  /*0550*/  BRA `(.L_x_112) ;  /* 0x0000000400fc7947 */ /* 0x000fec0003800000 */
.L_x_171:
[----:B------:R-:W-:Y:S02]  /*0560*/  IMAD.MOV.U32 R4, RZ, RZ, -0x15467e6e ;  /* 0xeab98192ff047424 */ /* 0x000fe400078e00ff */
[----:B------:R-:W-:Y:S01]  /*0570*/  IMAD.MOV.U32 R5, RZ, RZ, 0x3fe64721 ;  /* 0x3fe64721ff057424 */ /* 0x000fe200078e00ff */
[----:B------:R-:W-:Y:S06]  /*0580*/  BRA `(.L_x_112) ;  /* 0x0000000400f07947 */ /* 0x000fec0003800000 */
.L_x_114:
[----:B------:R-:W-:-:S13]  /*0590*/  ISETP.GT.AND P0, PT, R4, 0xc, PT ;  /* 0x0000000c0400780c */ /* 0x000fda0003f04270 */
[----:B------:R-:W-:Y:S05]  /*05a0*/  @P0 BRA `(.L_x_116) ;  /* 0x0000000000300947 */ /* 0x000fea0003800000 */
[----:B------:R-:W-:-:S04]  /*05b0*/  MOV R5, 0xfffffff5 ;  /* 0xfffffff500057802 */ /* 0x000fc80000000f00 */
[----:B------:R-:W-:-:S05]  /*05c0*/  VIADDMNMX.U32 R4, R4, R5, 0x2, PT ;  /* 0x0000000204047446 */ /* 0x000fca0003800005 */
[----:B------:R-:W-:-:S04]  /*05d0*/  IMAD.SHL.U32 R6, R4, 0x4, RZ ;  /* 0x0000000404067824 */ /* 0x000fc800078e00ff */
[----:B------:R-:W0:Y:S02]  /*05e0*/  LDC R4, c[0x2][R6+0x40] ;  /* 0x0080100006047b82 */ /* 0x000e240000000800 */
[----:B0-----:R-:W-:-:S04]  /*05f0*/  SHF.R.S32.HI R5, RZ, 0x1f, R4 ;  /* 0x0000001fff057819 */ /* 0x001fc80000011404 */
.L_x_174:
[----:B------:R-:W-:Y:S05]  /*0600*/  BRX R4 -0x610                                                           (*"BRANCH_TARGETS .L_x_175,.L_x_176,.L_x_157"*) ;  /* 0xfffffff8047c7949 */ /* 0x000fea000383ffff */
.L_x_176:
[----:B------:R-:W-:Y:S02]  /*0610*/  HFMA2 R5, -RZ, RZ, 1.984375, 2.896785736083984375e-05 ;  /* 0x3ff001e6ff057431 */ /* 0x000fe400000001ff */
[----:B------:R-:W-:Y:S01]  /*0620*/  IMAD.MOV.U32 R4, RZ, RZ, 0x5ca511e8 ;  /* 0x5ca511e8ff047424 */ /* 0x000fe200078e00ff */
[----:B------:R-:W-:Y:S06]  /*0630*/  BRA `(.L_x_112) ;  /* 0x0000000400c47947 */ /* 0x000fec0003800000 */
.L_x_175:
[----:B------:R-:W-:Y:S02]  /*0640*/  IMAD.MOV.U32 R4, RZ, RZ, 0x198fc6bf ;  /* 0x198fc6bfff047424 */ /* 0x000fe400078e00ff */
[----:B------:R-:W-:Y:S01]  /*0650*/  IMAD.MOV.U32 R5, RZ, RZ, 0x3feff9da ;  /* 0x3feff9daff057424 */ /* 0x000fe200078e00ff */
[----:B------:R-:W-:Y:S06]  /*0660*/  BRA `(.L_x_112) ;  /* 0x0000000400b87947 */ /* 0x000fec0003800000 */
.L_x_116:
[----:B------:R-:W-:-:S04]  /*0670*/  MOV R5, 0xfffffff3 ;  /* 0xfffffff300057802 */ /* 0x000fc80000000f00 */
[----:B------:R-:W-:-:S05]  /*0680*/  VIADDMNMX.U32 R4, R4, R5, 0x2, PT ;  /* 0x0000000204047446 */ /* 0x000fca0003800005 */
[----:B------:R-:W-:-:S04]  /*0690*/  IMAD.SHL.U32 R6, R4, 0x4, RZ ;  /* 0x0000000404067824 */ /* 0x000fc800078e00ff */
[----:B------:R-:W0:Y:S02]  /*06a0*/  LDC R4, c[0x2][R6+0x4c] ;  /* 0x0080130006047b82 */ /* 0x000e240000000800 */
[----:B0-----:R-:W-:-:S04]  /*06b0*/  SHF.R.S32.HI R5, RZ, 0x1f, R4 ;  /* 0x0000001fff057819 */ /* 0x001fc80000011404 */
.L_x_178:
[----:B------:R-:W-:Y:S05]  /*06c0*/  BRX R4 -0x6d0                                                           (*"BRANCH_TARGETS .L_x_179,.L_x_180,.L_x_157"*) ;  /* 0xfffffff8044c7949 */ /* 0x000fea000383ffff */
.L_x_180:
[----:B------:R-:W-:Y:S02]  /*06d0*/  HFMA2 R5, -RZ, RZ, 1.984375, 1.78813934326171875e-05 ;  /* 0x3ff0012cff057431 */ /* 0x000fe400000001ff */
[----:B------:R-:W-:Y:S01]  /*06e0*/  IMAD.MOV.U32 R4, RZ, RZ, -0x696cf547 ;  /* 0x96930ab9ff047424 */ /* 0x000fe200078e00ff */
[----:B------:R-:W-:Y:S06]  /*06f0*/  BRA `(.L_x_112) ;  /* 0x0000000400947947 */ /* 0x000fec0003800000 */
.L_x_179:
[----:B------:R-:W-:Y:S02]  /*0700*/  IMAD.MOV.U32 R4, RZ, RZ, 0x46b5dc31 ;  /* 0x46b5dc31ff047424 */ /* 0x000fe400078e00ff */
[----:B------:R-:W-:Y:S01]  /*0710*/  IMAD.MOV.U32 R5, RZ, RZ, 0x3feffc33 ;  /* 0x3feffc33ff057424 */ /* 0x000fe200078e00ff */
[----:B------:R-:W-:Y:S06]  /*0720*/  BRA `(.L_x_112) ;  /* 0x0000000400887947 */ /* 0x000fec0003800000 */
.L_x_109:
        /* <DEDUP_REMOVED lines=9> */
.L_x_182:
[----:B------:R-:W-:Y:S05]  /*07c0*/  BRX R4 -0x7d0                                                           (*"BRANCH_TARGETS .L_x_183,.L_x_184,.L_x_185,.L_x_157"*) ;  /* 0xfffffff8040c7949 */ /* 0x000fea000383ffff */
.L_x_185:
[----:B------:R-:W-:Y:S02]  /*07d0*/  HFMA2 R5, -RZ, RZ, 1.9853515625, -2.419921875 ;  /* 0x3ff1c0d7ff057431 */ /* 0x000fe400000001ff */
[----:B------:R-:W-:Y:S01]  /*07e0*/  IMAD.MOV.U32 R4, RZ, RZ, -0x6cfa2ff5 ;  /* 0x9305d00bff047424 */ /* 0x000fe200078e00ff */
[----:B------:R-:W-:Y:S06]  /*07f0*/  BRA `(.L_x_112) ;  /* 0x0000000400547947 */ /* 0x000fec0003800000 */
.L_x_184:
[----:B------:R-:W-:Y:S02]  /*0800*/  IMAD.MOV.U32 R4, RZ, RZ, 0x4fdd2e88 ;  /* 0x4fdd2e88ff047424 */ /* 0x000fe400078e00ff */
[----:B------:R-:W-:Y:S01]  /*0810*/  IMAD.MOV.U32 R5, RZ, RZ, 0x3ff004f9 ;  /* 0x3ff004f9ff057424 */ /* 0x000fe200078e00ff */
[----:B------:R-:W-:Y:S06]  /*0820*/  BRA `(.L_x_112) ;  /* 0x0000000400487947 */ /* 0x000fec0003800000 */
.L_x_183:
[----:B------:R-:W-:Y:S01]  /*0830*/  MOV R4, 0xd2d9ea8f ;  /* 0xd2d9ea8f00047802 */ /* 0x000fe20000000f00 */
[----:B------:R-:W-:Y:S01]  /*0840*/  IMAD.MOV.U32 R5, RZ, RZ, 0x3feffda6 ;  /* 0x3feffda6ff057424 */ /* 0x000fe200078e00ff */
[----:B------:R-:W-:Y:S06]  /*0850*/  BRA `(.L_x_112) ;  /* 0x00000004003c7947 */ /* 0x000fec0003800000 */
.L_x_118:
[----:B------:R-:W-:-:S13]  /*0860*/  ISETP.GT.AND P0, PT, R4, 0x13, PT ;  /* 0x000000130400780c */ /* 0x000fda0003f04270 */
[----:B------:R-:W-:Y:S05]  /*0870*/  @P0 BRA `(.L_x_119) ;  /* 0x0000000000300947 */ /* 0x000fea0003800000 */
[----:B------:R-:W-:-:S05]  /*0880*/  IMAD.MOV.U32 R5, RZ, RZ, -0x12 ;  /* 0xffffffeeff057424 */ /* 0x000fca00078e00ff */
[----:B------:R-:W-:-:S04]  /*0890*/  VIADDMNMX.U32 R4, R4, R5, 0x2, PT ;  /* 0x0000000204047446 */ /* 0x000fc80003800005 */
[----:B------:R-:W-:-:S04]  /*08a0*/  SHF.L.U32 R6, R4, 0x2, RZ ;  /* 0x0000000204067819 */ /* 0x000fc800000006ff */
[----:B------:R-:W0:Y:S02]  /*08b0*/  LDC R4, c[0x2][R6+0x68] ;  /* 0x00801a0006047b82 */ /* 0x000e240000000800 */
[----:B0-----:R-:W-:-:S04]  /*08c0*/  SHF.R.S32.HI R5, RZ, 0x1f, R4 ;  /* 0x0000001fff057819 */ /* 0x001fc80000011404 */
.L_x_187:
[----:B------:R-:W-:Y:S05]  /*08d0*/  BRX R4 -0x8e0                                                           (*"BRANCH_TARGETS .L_x_188,.L_x_189,.L_x_157"*) ;  /* 0xfffffff404c87949 */ /* 0x000fea000383ffff */
.L_x_189:
[----:B------:R-:W-:Y:S02]  /*08e0*/  IMAD.MOV.U32 R4, RZ, RZ, -0x51bba3f8 ;  /* 0xae445c08ff047424 */ /* 0x000fe400078e00ff */
[----:B------:R-:W-:Y:S01]  /*08f0*/  IMAD.MOV.U32 R5, RZ, RZ, 0x3ff150a1 ;  /* 0x3ff150a1ff057424 */ /* 0x000fe200078e00ff */
[----:B------:R-:W-:Y:S06]  /*0900*/  BRA `(.L_x_112) ;  /* 0x0000000400107947 */ /* 0x000fec0003800000 */
.L_x_188:
[----:B------:R-:W-:Y:S02]  /*0910*/  HFMA2 R4, -RZ, RZ, -190.5, 506.5 ;  /* 0xd9f45feaff047431 */ /* 0x000fe400000001ff */
[----:B------:R-:W-:Y:S01]  /*0920*/  IMAD.MOV.U32 R5, RZ, RZ, 0x3fec7e50 ;  /* 0x3fec7e50ff057424 */ /* 0x000fe200078e00ff */
[----:B------:R-:W-:Y:S06]  /*0930*/  BRA `(.L_x_112) ;  /* 0x0000000400047947 */ /* 0x000fec0003800000 */
.L_x_119:
[----:B------:R-:W-:-:S05]  /*0940*/  IMAD.MOV.U32 R5, RZ, RZ, -0x14 ;  /* 0xffffffecff057424 */ /* 0x000fca00078e00ff */
[----:B------:R-:W-:-:S04]  /*0950*/  VIADDMNMX.U32 R4, R4, R5, 0x2, PT ;  /* 0x0000000204047446 */ /* 0x000fc80003800005 */
[----:B------:R-:W-:-:S04]  /*0960*/  SHF.L.U32 R6, R4, 0x2, RZ ;  /* 0x0000000204067819 */ /* 0x000fc800000006ff */
[----:B------:R-:W0:Y:S02]  /*0970*/  LDC R4, c[0x2][R6+0x74] ;  /* 0x00801d0006047b82 */ /* 0x000e240000000800 */
[----:B0-----:R-:W-:-:S04]  /*0980*/  SHF.R.S32.HI R5, RZ, 0x1f, R4 ;  /* 0x0000001fff057819 */ /* 0x001fc80000011404 */
.L_x_191:
[----:B------:R-:W-:Y:S05]  /*0990*/  BRX R4 -0x9a0                                                           (*"BRANCH_TARGETS .L_x_192,.L_x_193,.L_x_157"*) ;  /* 0xfffffff404987949 */ /* 0x000fea000383ffff */
.L_x_193:
[----:B------:R-:W-:Y:S02]  /*09a0*/  IMAD.MOV.U32 R4, RZ, RZ, 0x5c88b810 ;  /* 0x5c88b810ff047424 */ /* 0x000fe400078e00ff */
[----:B------:R-:W-:Y:S01]  /*09b0*/  IMAD.MOV.U32 R5, RZ, RZ, 0x3ff2a143 ;  /* 0x3ff2a143ff057424 */ /* 0x000fe200078e00ff */
[----:B------:R-:W-:Y:S06]  /*09c0*/  BRA `(.L_x_112) ;  /* 0x0000000000e07947 */ /* 0x000fec0003800000 */
.L_x_192:
[----:B------:R-:W-:Y:S02]  /*09d0*/  HFMA2 R4, -RZ, RZ, -0.01457977294921875, 7.9375 ;  /* 0xa37747f0ff047431 */ /* 0x000fe400000001ff */
[----:B------:R-:W-:Y:S01]  /*09e0*/  IMAD.MOV.U32 R5, RZ, RZ, 0x3fed5ebc ;  /* 0x3fed5ebcff057424 */ /* 0x000fe200078e00ff */
[----:B------:R-:W-:Y:S06]  /*09f0*/  BRA `(.L_x_112) ;  /* 0x0000000000d47947 */ /* 0x000fec0003800000 */
.L_x_117:
[----:B------:R-:W-:-:S13]  /*0a00*/  ISETP.GT.AND P0, PT, R4, 0x19, PT ;  /* 0x000000190400780c */ /* 0x000fda0003f04270 */
[----:B------:R-:W-:Y:S05]  /*0a10*/  @P0 BRA `(.L_x_120) ;  /* 0x0000000000680947 */ /* 0x000fea0003800000 */
[----:B------:R-:W-:-:S13]  /*0a20*/  ISETP.GT.AND P0, PT, R4, 0x17, PT ;  /* 0x000000170400780c */ /* 0x000fda0003f04270 */
[----:B------:R-:W-:Y:S05]  /*0a30*/  @P0 BRA `(.L_x_121) ;  /* 0x0000000000300947 */ /* 0x000fea0003800000 */
[----:B------:R-:W-:-:S05]  /*0a40*/  IMAD.MOV.U32 R5, RZ, RZ, -0x16 ;  /* 0xffffffeaff057424 */ /* 0x000fca00078e00ff */
[----:B------:R-:W-:-:S04]  /*0a50*/  VIADDMNMX.U32 R4, R4, R5, 0x2, PT ;  /* 0x0000000204047446 */ /* 0x000fc80003800005 */
[----:B------:R-:W-:-:S04]  /*0a60*/  SHF.L.U32 R6, R4, 0x2, RZ ;  /* 0x0000000204067819 */ /* 0x000fc800000006ff */
[----:B------:R-:W0:Y:S02]  /*0a70*/  LDC R4, c[0x2][R6+0x80] ;  /* 0x0080200006047b82 */ /* 0x000e240000000800 */
[----:B0-----:R-:W-:-:S04]  /*0a80*/  SHF.R.S32.HI R5, RZ, 0x1f, R4 ;  /* 0x0000001fff057819 */ /* 0x001fc80000011404 */
.L_x_195:
[----:B------:R-:W-:Y:S05]  /*0a90*/  BRX R4 -0xaa0                                                           (*"BRANCH_TARGETS .L_x_196,.L_x_197,.L_x_157"*) ;  /* 0xfffffff404587949 */ /* 0x000fea000383ffff */
.L_x_197:
[----:B------:R-:W-:Y:S02]  /*0aa0*/  IMAD.MOV.U32 R4, RZ, RZ, 0xe6503e1 ;  /* 0x0e6503e1ff047424 */ /* 0x000fe400078e00ff */
[----:B------:R-:W-:Y:S01]  /*0ab0*/  IMAD.MOV.U32 R5, RZ, RZ, 0x3ff16085 ;  /* 0x3ff16085ff057424 */ /* 0x000fe200078e00ff */
[----:B------:R-:W-:Y:S06]  /*0ac0*/  BRA `(.L_x_112) ;  /* 0x0000000000a07947 */ /* 0x000fec0003800000 */
.L_x_196:
[----:B------:R-:W-:Y:S02]  /*0ad0*/  HFMA2 R4, -RZ, RZ, 0.0236053466796875, -0.0079803466796875 ;  /* 0x260ba016ff047431 */ /* 0x000fe400000001ff */
[----:B------:R-:W-:Y:S01]  /*0ae0*/  IMAD.MOV.U32 R5, RZ, RZ, 0x3ff381af ;  /* 0x3ff381afff057424 */ /* 0x000fe200078e00ff */
[----:B------:R-:W-:Y:S06]  /*0af0*/  BRA `(.L_x_112) ;  /* 0x0000000000947947 */ /* 0x000fec0003800000 */
.L_x_121:
[----:B------:R-:W-:-:S05]  /*0b00*/  IMAD.MOV.U32 R5, RZ, RZ, -0x18 ;  /* 0xffffffe8ff057424 */ /* 0x000fca00078e00ff */
[----:B------:R-:W-:-:S04]  /*0b10*/  VIADDMNMX.U32 R4, R4, R5, 0x2, PT ;  /* 0x0000000204047446 */ /* 0x000fc80003800005 */
[----:B------:R-:W-:-:S04]  /*0b20*/  SHF.L.U32 R6, R4, 0x2, RZ ;  /* 0x0000000204067819 */ /* 0x000fc800000006ff */
[----:B------:R-:W0:Y:S02]  /*0b30*/  LDC R4, c[0x2][R6+0x8c] ;  /* 0x0080230006047b82 */ /* 0x000e240000000800 */
[----:B0-----:R-:W-:-:S04]  /*0b40*/  SHF.R.S32.HI R5, RZ, 0x1f, R4 ;  /* 0x0000001fff057819 */ /* 0x001fc80000011404 */
.L_x_199:
[----:B------:R-:W-:Y:S05]  /*0b50*/  BRX R4 -0xb60                                                           (*"BRANCH_TARGETS .L_x_200,.L_x_201,.L_x_157"*) ;  /* 0xfffffff404287949 */ /* 0x000fea000383ffff */
.L_x_201:
[----:B------:R-:W-:Y:S02]  /*0b60*/  IMAD.MOV.U32 R4, RZ, RZ, -0x47f7e58c ;  /* 0xb8081a74ff047424 */ /* 0x000fe400078e00ff */
[----:B------:R-:W-:Y:S01]  /*0b70*/  IMAD.MOV.U32 R5, RZ, RZ, 0x3ff00e72 ;  /* 0x3ff00e72ff057424 */ /* 0x000fe200078e00ff */
[----:B------:R-:W-:Y:S06]  /*0b80*/  BRA `(.L_x_112) ;  /* 0x0000000000707947 */ /* 0x000fec0003800000 */
.L_x_200:
[----:B------:R-:W-:Y:S02]  /*0b90*/  HFMA2 R4, -RZ, RZ, -0.0004274845123291015625, 2.826171875 ;  /* 0x8f0141a7ff047431 */ /* 0x000fe400000001ff */
[----:B------:R-:W-:Y:S01]  /*0ba0*/  IMAD.MOV.U32 R5, RZ, RZ, 0x3ff00015 ;  /* 0x3ff00015ff057424 */ /* 0x000fe200078e00ff */
[----:B------:R-:W-:Y:S06]  /*0bb0*/  BRA `(.L_x_112) ;  /* 0x0000000000647947 */ /* 0x000fec0003800000 */
.L_x_120:
[----:B------:R-:W-:-:S13]  /*0bc0*/  ISETP.GT.AND P0, PT, R4, 0x1b, PT ;  /* 0x0000001b0400780c */ /* 0x000fda0003f04270 */
[----:B------:R-:W-:Y:S05]  /*0bd0*/  @P0 BRA `(.L_x_122) ;  /* 0x0000000000300947 */ /* 0x000fea0003800000 */
[----:B------:R-:W-:-:S05]  /*0be0*/  IMAD.MOV.U32 R5, RZ, RZ, -0x1a ;  /* 0xffffffe6ff057424 */ /* 0x000fca00078e00ff */
[----:B------:R-:W-:-:S04]  /*0bf0*/  VIADDMNMX.U32 R4, R4, R5, 0x2, PT ;  /* 0x0000000204047446 */ /* 0x000fc80003800005 */
[----:B------:R-:W-:-:S04]  /*0c00*/  SHF.L.U32 R6, R4, 0x2, RZ ;  /* 0x0000000204067819 */ /* 0x000fc800000006ff */
[----:B------:R-:W0:Y:S02]  /*0c10*/  LDC R4, c[0x2][R6+0x98] ;  /* 0x0080260006047b82 */ /* 0x000e240000000800 */
[----:B0-----:R-:W-:-:S04]  /*0c20*/  SHF.R.S32.HI R5, RZ, 0x1f, R4 ;  /* 0x0000001fff057819 */ /* 0x001fc80000011404 */
.L_x_203:
[----:B------:R-:W-:Y:S05]  /*0c30*/  BRX R4 -0xc40                                                           (*"BRANCH_TARGETS .L_x_204,.L_x_205,.L_x_157"*) ;  /* 0xfffffff004f07949 */ /* 0x000fea000383ffff */
.L_x_205:
[----:B------:R-:W-:Y:S02]  /*0c40*/  IMAD.MOV.U32 R4, RZ, RZ, 0x799c0e50 ;  /* 0x799c0e50ff047424 */ /* 0x000fe400078e00ff */
[----:B------:R-:W-:Y:S01]  /*0c50*/  IMAD.MOV.U32 R5, RZ, RZ, 0x3ff00189 ;  /* 0x3ff00189ff057424 */ /* 0x000fe200078e00ff */
[----:B------:R-:W-:Y:S06]  /*0c60*/  BRA `(.L_x_112) ;  /* 0x0000000000387947 */ /* 0x000fec0003800000 */
.L_x_204:
[----:B------:R-:W-:Y:S02]  /*0c70*/  HFMA2 R4, -RZ, RZ, -1.1484375, 0.1015625 ;  /* 0xbc982e80ff047431 */ /* 0x000fe400000001ff */
[----:B------:R-:W-:Y:S01]  /*0c80*/  IMAD.MOV.U32 R5, RZ, RZ, 0x3ff00e06 ;  /* 0x3ff00e06ff057424 */ /* 0x000fe200078e00ff */
[----:B------:R-:W-:Y:S06]  /*0c90*/  BRA `(.L_x_112) ;  /* 0x00000000002c7947 */ /* 0x000fec0003800000 */
.L_x_122:
[----:B------:R-:W-:-:S13]  /*0ca0*/  ISETP.NE.AND P0, PT, R4, 0x1c, PT ;  /* 0x0000001c0400780c */ /* 0x000fda0003f05270 */
[----:B------:R-:W-:Y:S05]  /*0cb0*/  @!P0 BRA `(.L_x_123) ;  /* 0x00000000001c8947 */ /* 0x000fea0003800000 */
[----:B------:R-:W-:-:S13]  /*0cc0*/  ISETP.NE.AND P0, PT, R4, 0x1d, PT ;  /* 0x0000001d0400780c */ /* 0x000fda0003f05270 */
[----:B------:R-:W-:Y:S01]  /*0cd0*/  @!P0 IMAD.MOV.U32 R4, RZ, RZ, -0x6be1acf9 ;  /* 0x941e5307ff048424 */ /* 0x000fe200078e00ff */
[----:B------:R-:W-:Y:S01]  /*0ce0*/  @!P0 MOV R5, 0x3ff04559 ;  /* 0x3ff0455900058802 */ /* 0x000fe20000000f00 */
[----:B------:R-:W-:Y:S06]  /*0cf0*/  @!P0 BRA `(.L_x_112) ;  /* 0x0000000000148947 */ /* 0x000fec0003800000 */
.L_x_157:
[----:B------:R-:W-:Y:S02]  /*0d00*/  IMAD.MOV.U32 R4, RZ, RZ, 0x0 ;  /* 0x00000000ff047424 */ /* 0x000fe400078e00ff */
[----:B------:R-:W-:Y:S01]  /*0d10*/  IMAD.MOV.U32 R5, RZ, RZ, 0x3ff00000 ;  /* 0x3ff00000ff057424 */ /* 0x000fe200078e00ff */
[----:B------:R-:W-:Y:S06]  /*0d20*/  BRA `(.L_x_112) ;  /* 0x0000000000087947 */ /* 0x000fec0003800000 */
.L_x_123:
[----:B------:R-:W-:Y:S01]  /*0d30*/  MOV R4, 0xf4bb7cc2 ;  /* 0xf4bb7cc200047802 */ /* 0x000fe20000000f00 */
[----:B------:R-:W-:-:S07]  /*0d40*/  IMAD.MOV.U32 R5, RZ, RZ, 0x3ff005f3 ;  /* 0x3ff005f3ff057424 */ /* 0x000fce00078e00ff */
.L_x_112:
[----:B------:R-:W-:Y:S05]  /*0d50*/  BSYNC.RECONVERGENT B0 ;  /* 0x0000000000007941 */ /* 0x000fea0003800200 */
.L_x_108:
[----:B------:R-:W0:Y:S01]  /*0d60*/  LDC.64 R6, c[0x0][0x390] ;  /* 0x0000e400ff067b82 */ /* 0x000e220000000a00 */
[----:B-----5:R-:W-:Y:S01]  /*0d70*/  DMUL R2, R2, R4 ;  /* 0x0000000402027228 */ /* 0x020fe20000000000 */
[----:B0-----:R-:W-:-:S06]  /*0d80*/  IMAD.WIDE R4, R0, 0x8, R6 ;  /* 0x0000000800047825 */ /* 0x001fcc00078e0206 */
[----:B------:R-:W-:Y:S01]  /*0d90*/  STG.E.64 desc[UR4][R4.64], R2 ;  /* 0x0000000204007986 */ /* 0x000fe2000c101b04 */
[----:B------:R-:W-:Y:S05]  /*0da0*/  EXIT ;  /* 0x000000000000794d */ /* 0x000fea0003800000 */
.L_x_124:
        /* <DEDUP_REMOVED lines=13> */
.L_x_221:


//--------------------- .text._Z28apply_correction_uniform_f64PKddiPdi --------------------------
	.section	.text._Z28apply_correction_uniform_f64PKddiPdi,"ax",@progbits
	.align	128
        .global         _Z28apply_correction_uniform_f64PKddiPdi
        .type           _Z28apply_correction_uniform_f64PKddiPdi,@function
        .size           _Z28apply_correction_uniform_f64PKddiPdi,(.L_x_210 - _Z28apply_correction_uniform_f64PKddiPdi)
        .other          _Z28apply_correction_uniform_f64PKddiPdi,@"STO_CUDA_ENTRY STV_DEFAULT"
_Z28apply_correction_uniform_f64PKddiPdi:
.text._Z28apply_correction_uniform_f64PKddiPdi:
        /* <DEDUP_REMOVED lines=10> */
[----:B------:R-:W2:Y:S06]  /*00a0*/  LDCU UR8, c[0x0][0x38c] ;  /* 0x00007180ff0877ac */ /* 0x000eac0008000800 */
[----:B------:R-:W3:Y:S01]  /*00b0*/  LDC.64 R10, c[0x0][0x388] ;  /* 0x0000e200ff0a7b82 */ /* 0x000ee20000000a00 */
[----:B------:R-:W4:Y:S01]  /*00c0*/  LDCU UR6, c[0x0][0x390] ;  /* 0x00007200ff0677ac */ /* 0x000f220008000800 */
[----:B0-----:R-:W-:-:S06]  /*00d0*/  IMAD.WIDE R4, R0, 0x8, R4 ;  /* 0x0000000800047825 */ /* 0x001fcc00078e0204 */
[----:B-1----:R-:W5:Y:S01]  /*00e0*/  LDG.E.64.CONSTANT R4, desc[UR4][R4.64] ;  /* 0x0000000404047981 */ /* 0x002f62000c1e9b00 */
[----:B--2---:R-:W3:Y:S01]  /*00f0*/  MUFU.RCP64H R3, UR8 ;  /* 0x0000000800037d08 */ /* 0x004ee20008001800 */
[----:B------:R-:W-:Y:S01]  /*0100*/  IMAD.MOV.U32 R2, RZ, RZ, 0x1 ;  /* 0x00000001ff027424 */ /* 0x000fe200078e00ff */
[----:B------:R-:W-:-:S05]  /*0110*/  UMOV UR7, 0x3f9c0d79 ;  /* 0x3f9c0d7900077882 */ /* 0x000fca0000000000 */
[----:B---3--:R-:W-:-:S08]  /*0120*/  DFMA R6, R2, -R10, 1 ;  /* 0x3ff000000206742b */ /* 0x008fd0000000080a */
[----:B------:R-:W-:Y:S02]  /*0130*/  DFMA R8, R6, R6, R6 ;  /* 0x000000060608722b */ /* 0x000fe40000000006 */
[----:B----4-:R-:W0:Y:S01]  /*0140*/  I2F.F64 R6, UR6 ;  /* 0x0000000600067d12 */ /* 0x010e220008201c00 */
[----:B------:R-:W-:-:S05]  /*0150*/  UMOV UR6, 0x305d00ad ;  /* 0x305d00ad00067882 */ /* 0x000fca0000000000 */
[----:B------:R-:W-:-:S08]  /*0160*/  DFMA R8, R2, R8, R2 ;  /* 0x000000080208722b */ /* 0x000fd00000000002 */
[----:B------:R-:W-:Y:S02]  /*0170*/  DFMA R2, R8, -R10, 1 ;  /* 0x3ff000000802742b */ /* 0x000fe4000000080a */
[----:B0-----:R-:W-:-:S06]  /*0180*/  DMUL R6, R6, UR6 ;  /* 0x0000000606067c28 */ /* 0x001fcc0008000000 */
[----:B------:R-:W-:-:S04]  /*0190*/  DFMA R2, R8, R2, R8 ;  /* 0x000000020802722b */ /* 0x000fc80000000008 */
[----:B------:R-:W-:-:S04]  /*01a0*/  FSETP.GEU.AND P1, PT, |R7|, 6.5827683646048100446e-37, PT ;  /* 0x036000000700780b */ /* 0x000fc80003f2e200 */
[----:B------:R-:W-:-:S08]  /*01b0*/  DMUL R8, R6, R2 ;  /* 0x0000000206087228 */ /* 0x000fd00000000000 */
[----:B------:R-:W-:-:S08]  /*01c0*/  DFMA R10, R8, -R10, R6 ;  /* 0x8000000a080a722b */ /* 0x000fd00000000006 */
[----:B------:R-:W-:-:S10]  /*01d0*/  DFMA R2, R2, R10, R8 ;  /* 0x0000000a0202722b */ /* 0x000fd40000000008 */
[----:B------:R-:W-:-:S05]  /*01e0*/  FFMA R8, RZ, UR8, R3 ;  /* 0x00000008ff087c23 */ /* 0x000fca0008000003 */
[----:B------:R-:W-:-:S13]  /*01f0*/  FSETP.GT.AND P0, PT, |R8|, 1.469367938527859385e-39, PT ;  /* 0x001000000800780b */ /* 0x000fda0003f04200 */
[----:B------:R-:W-:Y:S05]  /*0200*/  @P0 BRA P1, `(.L_x_125) ;  /* 0x0000000000080947 */ /* 0x000fea0000800000 */
[----:B------:R-:W-:-:S07]  /*0210*/  MOV R12, 0x230 ;  /* 0x00000230000c7802 */ /* 0x000fce0000000f00 */
[----:B-----5:R-:W-:Y:S05]  /*0220*/  CALL.REL.NOINC `($__internal_3_$__cuda_sm20_div_rn_f64_full) ;  /* 0x0000000000187944 */ /* 0x020fea0003c00000 */
.L_x_125:
[----:B------:R-:W0:Y:S01]  /*0230*/  LDC.64 R6, c[0x0][0x398] ;  /* 0x0000e600ff067b82 */ /* 0x000e220000000a00 */
[----:B------:R-:W-:-:S08]  /*0240*/  DADD R2, R2, 1 ;  /* 0x3ff0000002027429 */ /* 0x000fd00000000000 */
[----:B-----5:R-:W-:Y:S01]  /*0250*/  DMUL R2, R4, R2 ;  /* 0x0000000204027228 */ /* 0x020fe20000000000 */
[----:B0-----:R-:W-:-:S06]  /*0260*/  IMAD.WIDE R4, R0, 0x8, R6 ;  /* 0x0000000800047825 */ /* 0x001fcc00078e0206 */
[----:B------:R-:W-:Y:S01]  /*0270*/  STG.E.64 desc[UR4][R4.64], R2 ;  /* 0x0000000204007986 */ /* 0x000fe2000c101b04 */
[----:B------:R-:W-:Y:S05]  /*0280*/  EXIT ;  /* 0x000000000000794d */ /* 0x000fea0003800000 */
        .weak           $__internal_3_$__cuda_sm20_div_rn_f64_full
        .type           $__internal_3_$__cuda_sm20_div_rn_f64_full,@function
        .size           $__internal_3_$__cuda_sm20_div_rn_f64_full,(.L_x_210 - $__internal_3_$__cuda_sm20_div_rn_f64_full)
$__internal_3_$__cuda_sm20_div_rn_f64_full:
[----:B------:R-:W0:Y:S01]  /*0290*/  LDC.64 R10, c[0x0][0x388] ;  /* 0x0000e200ff0a7b82 */ /* 0x000e220000000a00 */
[----:B------:R-:W-:Y:S01]  /*02a0*/  IMAD.MOV.U32 R14, RZ, RZ, 0x1 ;  /* 0x00000001ff0e7424 */ /* 0x000fe200078e00ff */
[C---:B------:R-:W-:Y:S01]  /*02b0*/  FSETP.GEU.AND P2, PT, |R7|.reuse, 1.469367938527859385e-39, PT ;  /* 0x001000000700780b */ /* 0x040fe20003f4e200 */
[----:B------:R-:W-:Y:S01]  /*02c0*/  IMAD.MOV.U32 R21, RZ, RZ, 0x1ca00000 ;  /* 0x1ca00000ff157424 */ /* 0x000fe200078e00ff */
[----:B------:R-:W-:-:S05]  /*02d0*/  LOP3.LUT R20, R7, 0x7ff00000, RZ, 0xc0, !PT ;  /* 0x7ff0000007147812 */ /* 0x000fca00078ec0ff */
[----:B------:R-:W-:Y:S01]  /*02e0*/  IMAD.MOV.U32 R22, RZ, RZ, R20 ;  /* 0x000000ffff167224 */ /* 0x000fe200078e0014 */
[C---:B0-----:R-:W-:Y:S02]  /*02f0*/  FSETP.GEU.AND P0, PT, |R11|.reuse, 1.469367938527859385e-39, PT ;  /* 0x001000000b00780b */ /* 0x041fe40003f0e200 */
[C---:B------:R-:W-:Y:S02]  /*0300*/  LOP3.LUT R8, R11.reuse, 0x800fffff, RZ, 0xc0, !PT ;  /* 0x800fffff0b087812 */ /* 0x040fe400078ec0ff */
[----:B------:R-:W-:Y:S02]  /*0310*/  LOP3.LUT R13, R11, 0x7ff00000, RZ, 0xc0, !PT ;  /* 0x7ff000000b0d7812 */ /* 0x000fe400078ec0ff */
[----:B------:R-:W-:Y:S01]  /*0320*/  LOP3.LUT R9, R8, 0x3ff00000, RZ, 0xfc, !PT ;  /* 0x3ff0000008097812 */ /* 0x000fe200078efcff */
[----:B------:R-:W-:Y:S01]  /*0330*/  IMAD.MOV.U32 R8, RZ, RZ, R10 ;  /* 0x000000ffff087224 */ /* 0x000fe200078e000a */
[----:B------:R-:W-:Y:S01]  /*0340*/  ISETP.GE.U32.AND P1, PT, R20, R13, PT ;  /* 0x0000000d1400720c */ /* 0x000fe20003f26070 */
[----:B------:R-:W-:-:S03]  /*0350*/  IMAD.MOV.U32 R23, RZ, RZ, R13 ;  /* 0x000000ffff177224 */ /* 0x000fc600078e000d */
[----:B------:R-:W-:Y:S01]  /*0360*/  SEL R21, R21, 0x63400000, !P1 ;  /* 0x6340000015157807 */ /* 0x000fe20004800000 */
[----:B------:R-:W0:Y:S03]  /*0370*/  @!P0 LDC.64 R2, c[0x0][0x388] ;  /* 0x0000e200ff028b82 */ /* 0x000e260000000a00 */
[----:B------:R-:W-:-:S04]  /*0380*/  @!P2 LOP3.LUT R16, R21, 0x80000000, R7, 0xf8, !PT ;  /* 0x800000001510a812 */ /* 0x000fc800078ef807 */
[----:B------:R-:W-:Y:S01]  /*0390*/  @!P2 LOP3.LUT R17, R16, 0x100000, RZ, 0xfc, !PT ;  /* 0x001000001011a812 */ /* 0x000fe200078efcff */
[----:B------:R-:W-:Y:S01]  /*03a0*/  @!P2 IMAD.MOV.U32 R16, RZ, RZ, RZ ;  /* 0x000000ffff10a224 */ /* 0x000fe200078e00ff */
[----:B0-----:R-:W-:-:S06]  /*03b0*/  @!P0 DMUL R8, R2, 8.98846567431157953865e+307 ;  /* 0x7fe0000002088828 */ /* 0x001fcc0000000000 */
[----:B------:R-:W0:Y:S04]  /*03c0*/  MUFU.RCP64H R15, R9 ;  /* 0x00000009000f7308 */ /* 0x000e280000001800 */
[----:B------:R-:W-:-:S05]  /*03d0*/  @!P0 LOP3.LUT R23, R9, 0x7ff00000, RZ, 0xc0, !PT ;  /* 0x7ff0000009178812 */ /* 0x000fca00078ec0ff */
[----:B------:R-:W-:Y:S01]  /*03e0*/  VIADD R25, R23, 0xffffffff ;  /* 0xffffffff17197836 */ /* 0x000fe20000000000 */
[----:B0-----:R-:W-:-:S08]  /*03f0*/  DFMA R2, R14, -R8, 1 ;  /* 0x3ff000000e02742b */ /* 0x001fd00000000808 */
[----:B------:R-:W-:-:S08]  /*0400*/  DFMA R2, R2, R2, R2 ;  /* 0x000000020202722b */ /* 0x000fd00000000002 */
[----:B------:R-:W-:Y:S01]  /*0410*/  DFMA R14, R14, R2, R14 ;  /* 0x000000020e0e722b */ /* 0x000fe2000000000e */
[----:B------:R-:W-:Y:S01]  /*0420*/  LOP3.LUT R3, R21, 0x800fffff, R7, 0xf8, !PT ;  /* 0x800fffff15037812 */ /* 0x000fe200078ef807 */
[----:B------:R-:W-:-:S06]  /*0430*/  IMAD.MOV.U32 R2, RZ, RZ, R6 ;  /* 0x000000ffff027224 */ /* 0x000fcc00078e0006 */
[----:B------:R-:W-:Y:S02]  /*0440*/  DFMA R18, R14, -R8, 1 ;  /* 0x3ff000000e12742b */ /* 0x000fe40000000808 */
[----:B------:R-:W-:-:S06]  /*0450*/  @!P2 DFMA R2, R2, 2, -R16 ;  /* 0x400000000202a82b */ /* 0x000fcc0000000810 */
[----:B------:R-:W-:-:S04]  /*0460*/  DFMA R14, R14, R18, R14 ;  /* 0x000000120e0e722b */ /* 0x000fc8000000000e */
[----:B------:R-:W-:-:S04]  /*0470*/  @!P2 LOP3.LUT R22, R3, 0x7ff00000, RZ, 0xc0, !PT ;  /* 0x7ff000000316a812 */ /* 0x000fc800078ec0ff */
[----:B------:R-:W-:Y:S01]  /*0480*/  DMUL R16, R14, R2 ;  /* 0x000000020e107228 */ /* 0x000fe20000000000 */
[----:B------:R-:W-:-:S05]  /*0490*/  VIADD R24, R22, 0xffffffff ;  /* 0xffffffff16187836 */ /* 0x000fca0000000000 */
[----:B------:R-:W-:Y:S02]  /*04a0*/  ISETP.GT.U32.AND P0, PT, R24, 0x7feffffe, PT ;  /* 0x7feffffe1800780c */ /* 0x000fe40003f04070 */
[----:B------:R-:W-:Y:S02]  /*04b0*/  DFMA R18, R16, -R8, R2 ;  /* 0x800000081012722b */ /* 0x000fe40000000002 */
[----:B------:R-:W-:-:S06]  /*04c0*/  ISETP.GT.U32.OR P0, PT, R25, 0x7feffffe, P0 ;  /* 0x7feffffe1900780c */ /* 0x000fcc0000704470 */
[----:B------:R-:W-:-:S07]  /*04d0*/  DFMA R18, R14, R18, R16 ;  /* 0x000000120e12722b */ /* 0x000fce0000000010 */
[----:B------:R-:W-:Y:S05]  /*04e0*/  @P0 BRA `(.L_x_126) ;  /* 0x0000000000600947 */ /* 0x000fea0003800000 */
[----:B------:R-:W-:-:S04]  /*04f0*/  VIADDMNMX R13, R20, -R13, 0xb9600000, !PT ;  /* 0xb9600000140d7446 */ /* 0x000fc8000780090d */
[----:B------:R-:W-:-:S05]  /*0500*/  VIMNMX R6, PT, PT, R13, 0x46a00000, PT ;  /* 0x46a000000d067848 */ /* 0x000fca0003fe0100 */
        /* <DEDUP_REMOVED lines=22> */
.L_x_126:
[----:B------:R-:W-:-:S14]  /*0670*/  DSETP.NAN.AND P0, PT, R6, R6, PT ;  /* 0x000000060600722a */ /* 0x000fdc0003f08000 */
[----:B------:R-:W-:Y:S05]  /*0680*/  @P0 BRA `(.L_x_128) ;  /* 0x0000000000480947 */ /* 0x000fea0003800000 */
[----:B------:R-:W0:Y:S02]  /*0690*/  LDC.64 R2, c[0x0][0x388] ;  /* 0x0000e200ff027b82 */ /* 0x000e240000000a00 */
[----:B0-----:R-:W-:-:S14]  /*06a0*/  DSETP.NAN.AND P0, PT, R2, R2, PT ;  /* 0x000000020200722a */ /* 0x001fdc0003f08000 */
        /* <DEDUP_REMOVED lines=13> */
.L_x_129:
[----:B------:R-:W-:Y:S01]  /*0780*/  LOP3.LUT R15, R11, 0x80000, RZ, 0xfc, !PT ;  /* 0x000800000b0f7812 */ /* 0x000fe200078efcff */
[----:B------:R-:W-:Y:S01]  /*0790*/  IMAD.MOV.U32 R14, RZ, RZ, R10 ;  /* 0x000000ffff0e7224 */ /* 0x000fe200078e000a */
[----:B------:R-:W-:Y:S06]  /*07a0*/  BRA `(.L_x_127) ;  /* 0x0000000000087947 */ /* 0x000fec0003800000 */
.L_x_128:
[----:B------:R-:W-:Y:S01]  /*07b0*/  LOP3.LUT R15, R7, 0x80000, RZ, 0xfc, !PT ;  /* 0x00080000070f7812 */ /* 0x000fe200078efcff */
[----:B------:R-:W-:-:S07]  /*07c0*/  IMAD.MOV.U32 R14, RZ, RZ, R6 ;  /* 0x000000ffff0e7224 */ /* 0x000fce00078e0006 */
.L_x_127:
[----:B------:R-:W-:Y:S02]  /*07d0*/  IMAD.MOV.U32 R13, RZ, RZ, 0x0 ;  /* 0x00000000ff0d7424 */ /* 0x000fe400078e00ff */
[----:B------:R-:W-:Y:S02]  /*07e0*/  IMAD.MOV.U32 R2, RZ, RZ, R14 ;  /* 0x000000ffff027224 */ /* 0x000fe400078e000e */
[----:B------:R-:W-:Y:S01]  /*07f0*/  IMAD.MOV.U32 R3, RZ, RZ, R15 ;  /* 0x000000ffff037224 */ /* 0x000fe200078e000f */
[----:B------:R-:W-:Y:S06]  /*0800*/  RET.REL.NODEC R12 `(_Z28apply_correction_uniform_f64PKddiPdi) ;  /* 0xfffffff40cfc7950 */ /* 0x000fec0003c3ffff */
.L_x_130:
        /* <DEDUP_REMOVED lines=15> */
.L_x_210:


//--------------------- .text._Z20apply_correction_f32PKfS0_PKiPfi --------------------------
	.section	.text._Z20apply_correction_f32PKfS0_PKiPfi,"ax",@progbits
	.align	128
        .global         _Z20apply_correction_f32PKfS0_PKiPfi
        .type           _Z20apply_correction_f32PKfS0_PKiPfi,@function
        .size           _Z20apply_correction_f32PKfS0_PKiPfi,(.L_x_211 - _Z20apply_correction_f32PKfS0_PKiPfi)
        .other          _Z20apply_correction_f32PKfS0_PKiPfi,@"STO_CUDA_ENTRY STV_DEFAULT"
_Z20apply_correction_f32PKfS0_PKiPfi:
.text._Z20apply_correction_f32PKfS0_PKiPfi:
        /* <DEDUP_REMOVED lines=14> */
[----:B------:R-:W2:Y:S01]  /*00e0*/  LDG.E.CONSTANT R4, desc[UR4][R4.64] ;  /* 0x0000000404047981 */ /* 0x000ea2000c1e9900 */
[----:B---3--:R-:W-:-:S13]  /*00f0*/  FSETP.NEU.AND P0, PT, R3, RZ, PT ;  /* 0x000000ff0300720b */ /* 0x008fda0003f0d000 */
[----:B------:R-:W0:Y:S02]  /*0100*/  @!P0 LDC.64 R8, c[0x0][0x398] ;  /* 0x0000e600ff088b82 */ /* 0x000e240000000a00 */
[----:B0-----:R-:W-:-:S05]  /*0110*/  @!P0 IMAD.WIDE R8, R2, 0x4, R8 ;  /* 0x0000000402088825 */ /* 0x001fca00078e0208 */
[----:B--2---:R0:W-:Y:S01]  /*0120*/  @!P0 STG.E desc[UR4][R8.64], R4 ;  /* 0x0000000408008986 */ /* 0x0041e2000c101904 */
[----:B------:R-:W-:Y:S05]  /*0130*/  @!P0 EXIT ;  /* 0x000000000000894d */ /* 0x000fea0003800000 */
[----:B------:R-:W1:Y:S02]  /*0140*/  LDC.64 R6, c[0x0][0x390] ;  /* 0x0000e400ff067b82 */ /* 0x000e640000000a00 */
[----:B-1----:R-:W-:-:S06]  /*0150*/  IMAD.WIDE R6, R2, 0x4, R6 ;  /* 0x0000000402067825 */ /* 0x002fcc00078e0206 */
[----:B------:R-:W2:Y:S01]  /*0160*/  LDG.E.CONSTANT R6, desc[UR4][R6.64] ;  /* 0x0000000406067981 */ /* 0x000ea2000c1e9900 */
[----:B0-----:R-:W0:Y:S01]  /*0170*/  MUFU.RCP R8, R3 ;  /* 0x0000000300087308 */ /* 0x001e220000001000 */
[----:B------:R-:W-:Y:S01]  /*0180*/  BSSY.RECONVERGENT B0, `(.L_x_131) ;  /* 0x000000d000007945 */ /* 0x000fe20003800200 */
[----:B0-----:R-:W-:-:S04]  /*0190*/  FFMA R5, -R3, R8, 1 ;  /* 0x3f80000003057423 */ /* 0x001fc80000000108 */
[----:B------:R-:W-:Y:S01]  /*01a0*/  FFMA R5, R8, R5, R8 ;  /* 0x0000000508057223 */ /* 0x000fe20000000008 */
[----:B--2---:R-:W-:-:S05]  /*01b0*/  I2FP.F32.S32 R0, R6 ;  /* 0x0000000600007245 */ /* 0x004fca0000201400 */
[----:B------:R-:W-:-:S04]  /*01c0*/  FMUL R0, R0, 0.027395147830247879028 ;  /* 0x3ce06bca00007820 */ /* 0x000fc80000400000 */
[----:B------:R-:W0:Y:S01]  /*01d0*/  FCHK P0, R0, R3 ;  /* 0x0000000300007302 */ /* 0x000e220000000000 */
[----:B------:R-:W-:-:S04]  /*01e0*/  FFMA R8, R0, R5, RZ ;  /* 0x0000000500087223 */ /* 0x000fc800000000ff */
[----:B------:R-:W-:-:S04]  /*01f0*/  FFMA R9, -R3, R8, R0 ;  /* 0x0000000803097223 */ /* 0x000fc80000000100 */
[----:B------:R-:W-:Y:S01]  /*0200*/  FFMA R5, R5, R9, R8 ;  /* 0x0000000905057223 */ /* 0x000fe20000000008 */
[----:B0-----:R-:W-:Y:S06]  /*0210*/  @!P0 BRA `(.L_x_132) ;  /* 0x00000000000c8947 */ /* 0x001fec0003800000 */
[----:B------:R-:W-:-:S07]  /*0220*/  MOV R6, 0x240 ;  /* 0x0000024000067802 */ /* 0x000fce0000000f00 */
[----:B------:R-:W-:Y:S05]  /*0230*/  CALL.REL.NOINC `($__internal_4_$__cuda_sm3x_div_rn_noftz_f32_slowpath) ;  /* 0x0000000000207944 */ /* 0x000fea0003c00000 */
[----:B------:R-:W-:-:S07]  /*0240*/  IMAD.MOV.U32 R5, RZ, RZ, R0 ;  /* 0x000000ffff057224 */ /* 0x000fce00078e0000 */
.L_x_132:
[----:B------:R-:W-:Y:S05]  /*0250*/  BSYNC.RECONVERGENT B0 ;  /* 0x0000000000007941 */ /* 0x000fea0003800200 */
.L_x_131:
[----:B------:R-:W0:Y:S01]  /*0260*/  LDC.64 R6, c[0x0][0x398] ;  /* 0x0000e600ff067b82 */ /* 0x000e220000000a00 */
[----:B------:R-:W-:-:S04]  /*0270*/  FADD R5, R5, 1 ;  /* 0x3f80000005057421 */ /* 0x000fc80000000000 */
[----:B------:R-:W-:Y:S01]  /*0280*/  FMUL R5, R4, R5 ;  /* 0x0000000504057220 */ /* 0x000fe20000400000 */
[----:B0-----:R-:W-:-:S05]  /*0290*/  IMAD.WIDE R6, R2, 0x4, R6 ;  /* 0x0000000402067825 */ /* 0x001fca00078e0206 */
[----:B------:R-:W-:Y:S01]  /*02a0*/  STG.E desc[UR4][R6.64], R5 ;  /* 0x0000000506007986 */ /* 0x000fe2000c101904 */
[----:B------:R-:W-:Y:S05]  /*02b0*/  EXIT ;  /* 0x000000000000794d */ /* 0x000fea0003800000 */
        .weak           $__internal_4_$__cuda_sm3x_div_rn_noftz_f32_slowpath
        .type           $__internal_4_$__cuda_sm3x_div_rn_noftz_f32_slowpath,@function
        .size           $__internal_4_$__cuda_sm3x_div_rn_noftz_f32_slowpath,(.L_x_211 - $__internal_4_$__cuda_sm3x_div_rn_noftz_f32_slowpath)
$__internal_4_$__cuda_sm3x_div_rn_noftz_f32_slowpath:
[--C-:B------:R-:W-:Y:S01]  /*02c0*/  SHF.R.U32.HI R7, RZ, 0x17, R3.reuse ;  /* 0x00000017ff077819 */ /* 0x100fe20000011603 */
[----:B------:R-:W-:Y:S01]  /*02d0*/  BSSY.RECONVERGENT B1, `(.L_x_133) ;  /* 0x0000064000017945 */ /* 0x000fe20003800200 */
[--C-:B------:R-:W-:Y:S01]  /*02e0*/  SHF.R.U32.HI R5, RZ, 0x17, R0.reuse ;  /* 0x00000017ff057819 */ /* 0x100fe20000011600 */
[----:B------:R-:W-:Y:S01]  /*02f0*/  IMAD.MOV.U32 R8, RZ, RZ, R0 ;  /* 0x000000ffff087224 */ /* 0x000fe200078e0000 */
[----:B------:R-:W-:Y:S01]  /*0300*/  LOP3.LUT R7, R7, 0xff, RZ, 0xc0, !PT ;  /* 0x000000ff07077812 */ /* 0x000fe200078ec0ff */
[----:B------:R-:W-:Y:S01]  /*0310*/  IMAD.MOV.U32 R9, RZ, RZ, R3 ;  /* 0x000000ffff097224 */ /* 0x000fe200078e0003 */
[----:B------:R-:W-:-:S03]  /*0320*/  LOP3.LUT R5, R5, 0xff, RZ, 0xc0, !PT ;  /* 0x000000ff05057812 */ /* 0x000fc600078ec0ff */
[----:B------:R-:W-:Y:S02]  /*0330*/  VIADD R12, R7, 0xffffffff ;  /* 0xffffffff070c7836 */ /* 0x000fe40000000000 */
[----:B------:R-:W-:-:S03]  /*0340*/  VIADD R11, R5, 0xffffffff ;  /* 0xffffffff050b7836 */ /* 0x000fc60000000000 */
[----:B------:R-:W-:-:S04]  /*0350*/  ISETP.GT.U32.AND P0, PT, R12, 0xfd, PT ;  /* 0x000000fd0c00780c */ /* 0x000fc80003f04070 */
[----:B------:R-:W-:-:S13]  /*0360*/  ISETP.GT.U32.OR P0, PT, R11, 0xfd, P0 ;  /* 0x000000fd0b00780c */ /* 0x000fda0000704470 */
[----:B------:R-:W-:Y:S01]  /*0370*/  @!P0 IMAD.MOV.U32 R10, RZ, RZ, RZ ;  /* 0x000000ffff0a8224 */ /* 0x000fe200078e00ff */
[----:B------:R-:W-:Y:S06]  /*0380*/  @!P0 BRA `(.L_x_134) ;  /* 0x00000000005c8947 */ /* 0x000fec0003800000 */
[----:B------:R-:W-:Y:S02]  /*0390*/  FSETP.GTU.FTZ.AND P0, PT, |R0|, +INF , PT ;  /* 0x7f8000000000780b */ /* 0x000fe40003f1c200 */
[----:B------:R-:W-:-:S04]  /*03a0*/  FSETP.GTU.FTZ.AND P1, PT, |R3|, +INF , PT ;  /* 0x7f8000000300780b */ /* 0x000fc80003f3c200 */
[----:B------:R-:W-:-:S13]  /*03b0*/  PLOP3.LUT P0, PT, P0, P1, PT, 0xf8, 0x8f ;  /* 0x00000000008f781c */ /* 0x000fda0000703f70 */
[----:B------:R-:W-:Y:S05]  /*03c0*/  @P0 BRA `(.L_x_135) ;  /* 0x00000004004c0947 */ /* 0x000fea0003800000 */
[----:B------:R-:W-:-:S13]  /*03d0*/  LOP3.LUT P0, RZ, R9, 0x7fffffff, R8, 0xc8, !PT ;  /* 0x7fffffff09ff7812 */ /* 0x000fda000780c808 */
[----:B------:R-:W-:Y:S05]  /*03e0*/  @!P0 BRA `(.L_x_136) ;  /* 0x00000004003c8947 */ /* 0x000fea0003800000 */
[C---:B------:R-:W-:Y:S02]  /*03f0*/  FSETP.NEU.FTZ.AND P2, PT, |R0|.reuse, +INF , PT ;  /* 0x7f8000000000780b */ /* 0x040fe40003f5d200 */
[----:B------:R-:W-:Y:S02]  /*0400*/  FSETP.NEU.FTZ.AND P1, PT, |R3|, +INF , PT ;  /* 0x7f8000000300780b */ /* 0x000fe40003f3d200 */
[----:B------:R-:W-:-:S11]  /*0410*/  FSETP.NEU.FTZ.AND P0, PT, |R0|, +INF , PT ;  /* 0x7f8000000000780b */ /* 0x000fd60003f1d200 */
[----:B------:R-:W-:Y:S05]  /*0420*/  @!P1 BRA !P2, `(.L_x_136) ;  /* 0x00000004002c9947 */ /* 0x000fea0005000000 */
[----:B------:R-:W-:-:S04]  /*0430*/  LOP3.LUT P2, RZ, R8, 0x7fffffff, RZ, 0xc0, !PT ;  /* 0x7fffffff08ff7812 */ /* 0x000fc8000784c0ff */
[----:B------:R-:W-:-:S13]  /*0440*/  PLOP3.LUT P1, PT, P1, P2, PT, 0x2f, 0xf2 ;  /* 0x0000000000f2781c */ /* 0x000fda0000f24577 */
[----:B------:R-:W-:Y:S05]  /*0450*/  @P1 BRA `(.L_x_137) ;  /* 0x0000000400181947 */ /* 0x000fea0003800000 */
[----:B------:R-:W-:-:S04]  /*0460*/  LOP3.LUT P1, RZ, R9, 0x7fffffff, RZ, 0xc0, !PT ;  /* 0x7fffffff09ff7812 */ /* 0x000fc8000782c0ff */
[----:B------:R-:W-:-:S13]  /*0470*/  PLOP3.LUT P0, PT, P0, P1, PT, 0x2f, 0xf2 ;  /* 0x0000000000f2781c */ /* 0x000fda0000702577 */
[----:B------:R-:W-:Y:S05]  /*0480*/  @P0 BRA `(.L_x_138) ;  /* 0x0000000400000947 */ /* 0x000fea0003800000 */
[----:B------:R-:W-:Y:S02]  /*0490*/  ISETP.GE.AND P0, PT, R11, RZ, PT ;  /* 0x000000ff0b00720c */ /* 0x000fe40003f06270 */
[----:B------:R-:W-:-:S11]  /*04a0*/  ISETP.GE.AND P1, PT, R12, RZ, PT ;  /* 0x000000ff0c00720c */ /* 0x000fd60003f26270 */
[----:B------:R-:W-:Y:S02]  /*04b0*/  @P0 IMAD.MOV.U32 R10, RZ, RZ, RZ ;  /* 0x000000ffff0a0224 */ /* 0x000fe400078e00ff */
[----:B------:R-:W-:Y:S01]  /*04c0*/  @!P0 FFMA R8, R0, 1.84467440737095516160e+19, RZ ;  /* 0x5f80000000088823 */ /* 0x000fe200000000ff */
[----:B------:R-:W-:Y:S02]  /*04d0*/  @!P0 IMAD.MOV.U32 R10, RZ, RZ, -0x40 ;  /* 0xffffffc0ff0a8424 */ /* 0x000fe400078e00ff */
[----:B------:R-:W-:Y:S02]  /*04e0*/  @!P1 FFMA R9, R3, 1.84467440737095516160e+19, RZ ;  /* 0x5f80000003099823 */ /* 0x000fe400000000ff */
[----:B------:R-:W-:-:S07]  /*04f0*/  @!P1 VIADD R10, R10, 0x40 ;  /* 0x000000400a0a9836 */ /* 0x000fce0000000000 */
.L_x_134:
[----:B------:R-:W-:Y:S01]  /*0500*/  LEA R0, R7, 0xc0800000, 0x17 ;  /* 0xc080000007007811 */ /* 0x000fe200078eb8ff */
[----:B------:R-:W-:Y:S01]  /*0510*/  VIADD R5, R5, 0xffffff81 ;  /* 0xffffff8105057836 */ /* 0x000fe20000000000 */
[----:B------:R-:W-:Y:S03]  /*0520*/  BSSY.RECONVERGENT B2, `(.L_x_139) ;  /* 0x0000035000027945 */ /* 0x000fe60003800200 */
[----:B------:R-:W-:Y:S02]  /*0530*/  IMAD.IADD R9, R9, 0x1, -R0 ;  /* 0x0000000109097824 */ /* 0x000fe400078e0a00 */
[C---:B------:R-:W-:Y:S01]  /*0540*/  IMAD R0, R5.reuse, -0x800000, R8 ;  /* 0xff80000005007824 */ /* 0x040fe200078e0208 */
[----:B------:R-:W-:Y:S01]  /*0550*/  IADD3 R5, PT, PT, R5, 0x7f, -R7 ;  /* 0x0000007f05057810 */ /* 0x000fe20007ffe807 */
[----:B------:R-:W0:Y:S01]  /*0560*/  MUFU.RCP R3, R9 ;  /* 0x0000000900037308 */ /* 0x000e220000001000 */
[----:B------:R-:W-:-:S03]  /*0570*/  FADD.FTZ R11, -R9, -RZ ;  /* 0x800000ff090b7221 */ /* 0x000fc60000010100 */
[----:B------:R-:W-:Y:S02]  /*0580*/  IMAD.IADD R5, R5, 0x1, R10 ;  /* 0x0000000105057824 */ /* 0x000fe400078e020a */
[----:B0-----:R-:W-:-:S04]  /*0590*/  FFMA R12, R3, R11, 1 ;  /* 0x3f800000030c7423 */ /* 0x001fc8000000000b */
[----:B------:R-:W-:-:S04]  /*05a0*/  FFMA R12, R3, R12, R3 ;  /* 0x0000000c030c7223 */ /* 0x000fc80000000003 */
[----:B------:R-:W-:-:S04]  /*05b0*/  FFMA R3, R0, R12, RZ ;  /* 0x0000000c00037223 */ /* 0x000fc800000000ff */
[----:B------:R-:W-:-:S04]  /*05c0*/  FFMA R8, R11, R3, R0 ;  /* 0x000000030b087223 */ /* 0x000fc80000000000 */
[----:B------:R-:W-:-:S04]  /*05d0*/  FFMA R13, R12, R8, R3 ;  /* 0x000000080c0d7223 */ /* 0x000fc80000000003 */
[----:B------:R-:W-:-:S04]  /*05e0*/  FFMA R8, R11, R13, R0 ;  /* 0x0000000d0b087223 */ /* 0x000fc80000000000 */
[----:B------:R-:W-:-:S05]  /*05f0*/  FFMA R0, R12, R8, R13 ;  /* 0x000000080c007223 */ /* 0x000fca000000000d */
[----:B------:R-:W-:-:S04]  /*0600*/  SHF.R.U32.HI R3, RZ, 0x17, R0 ;  /* 0x00000017ff037819 */ /* 0x000fc80000011600 */
[----:B------:R-:W-:-:S05]  /*0610*/  LOP3.LUT R3, R3, 0xff, RZ, 0xc0, !PT ;  /* 0x000000ff03037812 */ /* 0x000fca00078ec0ff */
[----:B------:R-:W-:-:S04]  /*0620*/  IMAD.IADD R7, R3, 0x1, R5 ;  /* 0x0000000103077824 */ /* 0x000fc800078e0205 */
[----:B------:R-:W-:-:S05]  /*0630*/  VIADD R3, R7, 0xffffffff ;  /* 0xffffffff07037836 */ /* 0x000fca0000000000 */
[----:B------:R-:W-:-:S13]  /*0640*/  ISETP.GE.U32.AND P0, PT, R3, 0xfe, PT ;  /* 0x000000fe0300780c */ /* 0x000fda0003f06070 */
[----:B------:R-:W-:Y:S05]  /*0650*/  @!P0 BRA `(.L_x_140) ;  /* 0x0000000000808947 */ /* 0x000fea0003800000 */
[----:B------:R-:W-:-:S13]  /*0660*/  ISETP.GT.AND P0, PT, R7, 0xfe, PT ;  /* 0x000000fe0700780c */ /* 0x000fda0003f04270 */
[----:B------:R-:W-:Y:S05]  /*0670*/  @P0 BRA `(.L_x_141) ;  /* 0x00000000006c0947 */ /* 0x000fea0003800000 */
[----:B------:R-:W-:-:S13]  /*0680*/  ISETP.GE.AND P0, PT, R7, 0x1, PT ;  /* 0x000000010700780c */ /* 0x000fda0003f06270 */
[----:B------:R-:W-:Y:S05]  /*0690*/  @P0 BRA `(.L_x_142) ;  /* 0x0000000000740947 */ /* 0x000fea0003800000 */
[----:B------:R-:W-:Y:S02]  /*06a0*/  ISETP.GE.AND P0, PT, R7, -0x18, PT ;  /* 0xffffffe80700780c */ /* 0x000fe40003f06270 */
[----:B------:R-:W-:-:S11]  /*06b0*/  LOP3.LUT R0, R0, 0x80000000, RZ, 0xc0, !PT ;  /* 0x8000000000007812 */ /* 0x000fd600078ec0ff */
[----:B------:R-:W-:Y:S05]  /*06c0*/  @!P0 BRA `(.L_x_142) ;  /* 0x0000000000688947 */ /* 0x000fea0003800000 */
[CC--:B------:R-:W-:Y:S01]  /*06d0*/  FFMA.RZ R3, R12.reuse, R8.reuse, R13 ;  /* 0x000000080c037223 */ /* 0x0c0fe2000000c00d */
[C---:B------:R-:W-:Y:S01]  /*06e0*/  VIADD R10, R7.reuse, 0x20 ;  /* 0x00000020070a7836 */ /* 0x040fe20000000000 */
[C---:B------:R-:W-:Y:S02]  /*06f0*/  ISETP.NE.AND P2, PT, R7.reuse, RZ, PT ;  /* 0x000000ff0700720c */ /* 0x040fe40003f45270 */
[----:B------:R-:W-:Y:S01]  /*0700*/  ISETP.NE.AND P1, PT, R7, RZ, PT ;  /* 0x000000ff0700720c */ /* 0x000fe20003f25270 */
[----:B------:R-:W-:Y:S01]  /*0710*/  IMAD.MOV R7, RZ, RZ, -R7 ;  /* 0x000000ffff077224 */ /* 0x000fe200078e0a07 */
[----:B------:R-:W-:Y:S01]  /*0720*/  LOP3.LUT R5, R3, 0x7fffff, RZ, 0xc0, !PT ;  /* 0x007fffff03057812 */ /* 0x000fe200078ec0ff */
[CCC-:B------:R-:W-:Y:S01]  /*0730*/  FFMA.RP R3, R12.reuse, R8.reuse, R13.reuse ;  /* 0x000000080c037223 */ /* 0x1c0fe2000000800d */
[----:B------:R-:W-:Y:S02]  /*0740*/  FFMA.RM R8, R12, R8, R13 ;  /* 0x000000080c087223 */ /* 0x000fe4000000400d */
[----:B------:R-:W-:-:S03]  /*0750*/  LOP3.LUT R5, R5, 0x800000, RZ, 0xfc, !PT ;  /* 0x0080000005057812 */ /* 0x000fc600078efcff */
[----:B------:R-:W-:Y:S02]  /*0760*/  FSETP.NEU.FTZ.AND P0, PT, R3, R8, PT ;  /* 0x000000080300720b */ /* 0x000fe40003f1d000 */
[----:B------:R-:W-:Y:S02]  /*0770*/  SHF.L.U32 R10, R5, R10, RZ ;  /* 0x0000000a050a7219 */ /* 0x000fe400000006ff */
[----:B------:R-:W-:Y:S02]  /*0780*/  SEL R8, R7, RZ, P2 ;  /* 0x000000ff07087207 */ /* 0x000fe40001000000 */
[----:B------:R-:W-:Y:S02]  /*0790*/  ISETP.NE.AND P1, PT, R10, RZ, P1 ;  /* 0x000000ff0a00720c */ /* 0x000fe40000f25270 */
[----:B------:R-:W-:Y:S02]  /*07a0*/  SHF.R.U32.HI R8, RZ, R8, R5 ;  /* 0x00000008ff087219 */ /* 0x000fe40000011605 */
[----:B------:R-:W-:-:S02]  /*07b0*/  PLOP3.LUT P0, PT, P0, P1, PT, 0xf8, 0x8f ;  /* 0x00000000008f781c */ /* 0x000fc40000703f70 */
[----:B------:R-:W-:Y:S02]  /*07c0*/  SHF.R.U32.HI R10, RZ, 0x1, R8 ;  /* 0x00000001ff0a7819 */ /* 0x000fe40000011608 */
[----:B------:R-:W-:-:S04]  /*07d0*/  SEL R3, RZ, 0x1, !P0 ;  /* 0x00000001ff037807 */ /* 0x000fc80004000000 */
[----:B------:R-:W-:-:S04]  /*07e0*/  LOP3.LUT R3, R3, 0x1, R10, 0xf8, !PT ;  /* 0x0000000103037812 */ /* 0x000fc800078ef80a */
[----:B------:R-:W-:-:S05]  /*07f0*/  LOP3.LUT R3, R3, R8, RZ, 0xc0, !PT ;  /* 0x0000000803037212 */ /* 0x000fca00078ec0ff */
[----:B------:R-:W-:-:S05]  /*0800*/  IMAD.IADD R3, R10, 0x1, R3 ;  /* 0x000000010a037824 */ /* 0x000fca00078e0203 */
[----:B------:R-:W-:Y:S01]  /*0810*/  LOP3.LUT R0, R3, R0, RZ, 0xfc, !PT ;  /* 0x0000000003007212 */ /* 0x000fe200078efcff */
[----:B------:R-:W-:Y:S06]  /*0820*/  BRA `(.L_x_142) ;  /* 0x0000000000107947 */ /* 0x000fec0003800000 */
.L_x_141:
[----:B------:R-:W-:-:S04]  /*0830*/  LOP3.LUT R0, R0, 0x80000000, RZ, 0xc0, !PT ;  /* 0x8000000000007812 */ /* 0x000fc800078ec0ff */
[----:B------:R-:W-:Y:S01]  /*0840*/  LOP3.LUT R0, R0, 0x7f800000, RZ, 0xfc, !PT ;  /* 0x7f80000000007812 */ /* 0x000fe200078efcff */
[----:B------:R-:W-:Y:S06]  /*0850*/  BRA `(.L_x_142) ;  /* 0x0000000000047947 */ /* 0x000fec0003800000 */
.L_x_140:
[----:B------:R-:W-:-:S07]  /*0860*/  IMAD R0, R5, 0x800000, R0 ;  /* 0x0080000005007824 */ /* 0x000fce00078e0200 */
.L_x_142:
[----:B------:R-:W-:Y:S05]  /*0870*/  BSYNC.RECONVERGENT B2 ;  /* 0x0000000000027941 */ /* 0x000fea0003800200 */
.L_x_139:
[----:B------:R-:W-:Y:S05]  /*0880*/  BRA `(.L_x_143) ;  /* 0x0000000000207947 */ /* 0x000fea0003800000 */
.L_x_138:
[----:B------:R-:W-:-:S04]  /*0890*/  LOP3.LUT R0, R9, 0x80000000, R8, 0x48, !PT ;  /* 0x8000000009007812 */ /* 0x000fc800078e4808 */
[----:B------:R-:W-:Y:S01]  /*08a0*/  LOP3.LUT R0, R0, 0x7f800000, RZ, 0xfc, !PT ;  /* 0x7f80000000007812 */ /* 0x000fe200078efcff */
[----:B------:R-:W-:Y:S06]  /*08b0*/  BRA `(.L_x_143) ;  /* 0x0000000000147947 */ /* 0x000fec0003800000 */
.L_x_137:
[----:B------:R-:W-:Y:S01]  /*08c0*/  LOP3.LUT R0, R9, 0x80000000, R8, 0x48, !PT ;  /* 0x8000000009007812 */ /* 0x000fe200078e4808 */
[----:B------:R-:W-:Y:S06]  /*08d0*/  BRA `(.L_x_143) ;  /* 0x00000000000c7947 */ /* 0x000fec0003800000 */
.L_x_136:
[----:B------:R-:W0:Y:S01]  /*08e0*/  MUFU.RSQ R0, -QNAN ;  /* 0xffc0000000007908 */ /* 0x000e220000001400 */
[----:B------:R-:W-:Y:S05]  /*08f0*/  BRA `(.L_x_143) ;  /* 0x0000000000047947 */ /* 0x000fea0003800000 */
.L_x_135:
[----:B------:R-:W-:-:S07]  /*0900*/  FADD.FTZ R0, R0, R3 ;  /* 0x0000000300007221 */ /* 0x000fce0000010000 */
.L_x_143:
[----:B------:R-:W-:Y:S05]  /*0910*/  BSYNC.RECONVERGENT B1 ;  /* 0x0000000000017941 */ /* 0x000fea0003800200 */
.L_x_133:
[----:B------:R-:W-:-:S04]  /*0920*/  IMAD.MOV.U32 R7, RZ, RZ, 0x0 ;  /* 0x00000000ff077424 */ /* 0x000fc800078e00ff */
[----:B0-----:R-:W-:Y:S05]  /*0930*/  RET.REL.NODEC R6 `(_Z20apply_correction_f32PKfS0_PKiPfi) ;  /* 0xfffffff406b07950 */ /* 0x001fea0003c3ffff */
.L_x_144:
        /* <DEDUP_REMOVED lines=12> */
.L_x_211:


//--------------------- .text._Z20apply_correction_f64PKdS0_PKiPdi --------------------------
	.section	.text._Z20apply_correction_f64PKdS0_PKiPdi,"ax",@progbits
	.align	128
        .global         _Z20apply_correction_f64PKdS0_PKiPdi
        .type           _Z20apply_correction_f64PKdS0_PKiPdi,@function
        .size           _Z20apply_correction_f64PKdS0_PKiPdi,(.L_x_212 - _Z20apply_correction_f64PKdS0_PKiPdi)
        .other          _Z20apply_correction_f64PKdS0_PKiPdi,@"STO_CUDA_ENTRY STV_DEFAULT"
_Z20apply_correction_f64PKdS0_PKiPdi:
.text._Z20apply_correction_f64PKdS0_PKiPdi:
        /* <DEDUP_REMOVED lines=13> */
[----:B--2---:R-:W-:-:S06]  /*00d0*/  IMAD.WIDE R4, R0, 0x8, R4 ;  /* 0x0000000800047825 */ /* 0x004fcc00078e0204 */
[----:B------:R-:W2:Y:S01]  /*00e0*/  LDG.E.64.CONSTANT R4, desc[UR4][R4.64] ;  /* 0x0000000404047981 */ /* 0x000ea2000c1e9b00 */
[----:B---3--:R-:W-:-:S14]  /*00f0*/  DSETP.NEU.AND P0, PT, R6, RZ, PT ;  /* 0x000000ff0600722a */ /* 0x008fdc0003f0d000 */
[----:B------:R-:W0:Y:S02]  /*0100*/  @!P0 LDC.64 R2, c[0x0][0x398] ;  /* 0x0000e600ff028b82 */ /* 0x000e240000000a00 */
[----:B0-----:R-:W-:-:S05]  /*0110*/  @!P0 IMAD.WIDE R2, R0, 0x8, R2 ;  /* 0x0000000800028825 */ /* 0x001fca00078e0202 */
[----:B--2---:R0:W-:Y:S01]  /*0120*/  @!P0 STG.E.64 desc[UR4][R2.64], R4 ;  /* 0x0000000402008986 */ /* 0x0041e2000c101b04 */
[----:B------:R-:W-:Y:S05]  /*0130*/  @!P0 EXIT ;  /* 0x000000000000894d */ /* 0x000fea0003800000 */
[----:B0-----:R-:W0:Y:S02]  /*0140*/  LDC.64 R2, c[0x0][0x390] ;  /* 0x0000e400ff027b82 */ /* 0x001e240000000a00 */
[----:B0-----:R-:W-:-:S05]  /*0150*/  IMAD.WIDE R2, R0, 0x4, R2 ;  /* 0x0000000400027825 */ /* 0x001fca00078e0202 */
        /* <DEDUP_REMOVED lines=21> */
[----:B------:R-:W-:Y:S05]  /*02b0*/  CALL.REL.NOINC `($__internal_5_$__cuda_sm20_div_rn_f64_full) ;  /* 0x00000000001c7944 */ /* 0x000fea0003c00000 */
.L_x_146:
[----:B------:R-:W-:Y:S05]  /*02c0*/  BSYNC.RECONVERGENT B0 ;  /* 0x0000000000007941 */ /* 0x000fea0003800200 */
.L_x_145:
[----:B------:R-:W0:Y:S01]  /*02d0*/  LDC.64 R6, c[0x0][0x398] ;  /* 0x0000e600ff067b82 */ /* 0x000e220000000a00 */
[----:B------:R-:W-:-:S08]  /*02e0*/  DADD R2, R2, 1 ;  /* 0x3ff0000002027429 */ /* 0x000fd00000000000 */
[----:B------:R-:W-:Y:S01]  /*02f0*/  DMUL R2, R4, R2 ;  /* 0x0000000204027228 */ /* 0x000fe20000000000 */
[----:B0-----:R-:W-:-:S06]  /*0300*/  IMAD.WIDE R6, R0, 0x8, R6 ;  /* 0x0000000800067825 */ /* 0x001fcc00078e0206 */
[----:B------:R-:W-:Y:S01]  /*0310*/  STG.E.64 desc[UR4][R6.64], R2 ;  /* 0x0000000206007986 */ /* 0x000fe2000c101b04 */
[----:B------:R-:W-:Y:S05]  /*0320*/  EXIT ;  /* 0x000000000000794d */ /* 0x000fea0003800000 */
        .weak           $__internal_5_$__cuda_sm20_div_rn_f64_full
        .type           $__internal_5_$__cuda_sm20_div_rn_f64_full,@function
        .size           $__internal_5_$__cuda_sm20_div_rn_f64_full,(.L_x_212 - $__internal_5_$__cuda_sm20_div_rn_f64_full)
$__internal_5_$__cuda_sm20_div_rn_f64_full:
        /* <DEDUP_REMOVED lines=67> */
.L_x_148:
        /* <DEDUP_REMOVED lines=16> */
.L_x_151:
[----:B------:R-:W-:Y:S01]  /*0860*/  LOP3.LUT R15, R7, 0x80000, RZ, 0xfc, !PT ;  /* 0x00080000070f7812 */ /* 0x000fe200078efcff */
[----:B------:R-:W-:Y:S01]  /*0870*/  IMAD.MOV.U32 R14, RZ, RZ, R6 ;  /* 0x000000ffff0e7224 */ /* 0x000fe200078e0006 */
[----:B------:R-:W-:Y:S06]  /*0880*/  BRA `(.L_x_149) ;  /* 0x0000000000087947 */ /* 0x000fec0003800000 */
.L_x_150:
[----:B------:R-:W-:Y:S01]  /*0890*/  LOP3.LUT R15, R9, 0x80000, RZ, 0xfc, !PT ;  /* 0x00080000090f7812 */ /* 0x000fe200078efcff */
[----:B------:R-:W-:-:S07]  /*08a0*/  IMAD.MOV.U32 R14, RZ, RZ, R8 ;  /* 0x000000ffff0e7224 */ /* 0x000fce00078e0008 */
.L_x_149:
[----:B------:R-:W-:Y:S05]  /*08b0*/  BSYNC.RECONVERGENT B1 ;  /* 0x0000000000017941 */ /* 0x000fea0003800200 */
.L_x_147:
[----:B------:R-:W-:Y:S02]  /*08c0*/  IMAD.MOV.U32 R13, RZ, RZ, 0x0 ;  /* 0x00000000ff0d7424 */ /* 0x000fe400078e00ff */
[----:B------:R-:W-:Y:S02]  /*08d0*/  IMAD.MOV.U32 R2, RZ, RZ, R14 ;  /* 0x000000ffff027224 */ /* 0x000fe400078e000e */
[----:B------:R-:W-:Y:S01]  /*08e0*/  IMAD.MOV.U32 R3, RZ, RZ, R15 ;  /* 0x000000ffff037224 */ /* 0x000fe200078e000f */
[----:B------:R-:W-:Y:S06]  /*08f0*/  RET.REL.NODEC R12 `(_Z20apply_correction_f64PKdS0_PKiPdi) ;  /* 0xfffffff40cc07950 */ /* 0x000fec0003c3ffff */
.L_x_152:
        /* <DEDUP_REMOVED lines=16> */
.L_x_212:


//--------------------- .nv.shared.reserved.0     --------------------------
	.section	.nv.shared.reserved.0,"aw",@nobits
	.weak		__nv_reservedSMEM_offset_0_alias
	.size		__nv_reservedSMEM_offset_0_alias, 0, 64
	.other		__nv_reservedSMEM_offset_0_alias,@"STO_CUDA_RESERVED_SHARED STV_DEFAULT"
__nv_reservedSMEM_offset_0_alias:
	.zero		0
	.zero		64


//--------------------- .nv.constant0._Z22compute_phi_powers_f64Pdii --------------------------
	.section	.nv.constant0._Z22compute_phi_powers_f64Pdii,"a",@progbits
	.sectionflags	@""
	.align	4
.nv.constant0._Z22compute_phi_powers_f64Pdii:
	.zero		912


//--------------------- .nv.constant0._Z28apply_correction_by_name_f64PKdPKiS2_Pdi --------------------------
	.section	.nv.constant0._Z28apply_correction_by_name_f64PKdPKiS2_Pdi,"a",@progbits
	.sectionflags	@""
	.align	4
.nv.constant0._Z28apply_correction_by_name_f64PKdPKiS2_Pdi:
	.zero		932


//--------------------- .nv.constant0._Z20compute_e_star_n_f64PKdS0_PKiiPdi --------------------------
	.section	.nv.constant0._Z20compute_e_star_n_f64PKdS0_PKiiPdi,"a",@progbits
	.sectionflags	@""
	.align	4
.nv.constant0._Z20compute_e_star_n_f64PKdS0_PKiiPdi:
	.zero		940


//--------------------- .nv.constant0._Z26apply_correction_chain_f64PdPKdPKiS3_S3_S_ii --------------------------
	.section	.nv.constant0._Z26apply_correction_chain_f64PdPKdPKiS3_S3_S_ii,"a",@progbits
	.sectionflags	@""
	.align	4
.nv.constant0._Z26apply_correction_chain_f64PdPKdPKiS3_S3_S_ii:
	.zero		952


//--------------------- .nv.constant0._Z29apply_fixed_point_penalty_f64PKdPdi --------------------------
	.section	.nv.constant0._Z29apply_fixed_point_penalty_f64PKdPdi,"a",@progbits
	.sectionflags	@""
	.align	4
.nv.constant0._Z29apply_fixed_point_penalty_f64PKdPdi:
	.zero		916


//--------------------- .nv.constant0._Z24apply_double_inverse_f64PKdPdi --------------------------
	.section	.nv.constant0._Z24apply_double_inverse_f64PKdPdi,"a",@progbits
	.sectionflags	@""
	.align	4
.nv.constant0._Z24apply_double_inverse_f64PKdPdi:
	.zero		916


//--------------------- .nv.constant0._Z27apply_recursion_penalty_f64PKdPdi --------------------------
	.section	.nv.constant0._Z27apply_recursion_penalty_f64PKdPdi,"a",@progbits
	.sectionflags	@""
	.align	4
.nv.constant0._Z27apply_recursion_penalty_f64PKdPdi:
	.zero		916


//--------------------- .nv.constant0._Z29apply_winding_instability_f64PKdPdi --------------------------
	.section	.nv.constant0._Z29apply_winding_instability_f64PKdPdi,"a",@progbits
	.sectionflags	@""
	.align	4
.nv.constant0._Z29apply_winding_instability_f64PKdPdi:
	.zero		916


//--------------------- .nv.constant0._Z28apply_special_correction_f64PKdPKiPdi --------------------------
	.section	.nv.constant0._Z28apply_special_correction_f64PKdPKiPdi,"a",@progbits
	.sectionflags	@""
	.align	4
.nv.constant0._Z28apply_special_correction_f64PKdPKiPdi:
	.zero		924


//--------------------- .nv.constant0._Z28apply_correction_uniform_f64PKddiPdi --------------------------
	.section	.nv.constant0._Z28apply_correction_uniform_f64PKddiPdi,"a",@progbits
	.sectionflags	@""
	.align	4
.nv.constant0._Z28apply_correction_uniform_f64PKddiPdi:
	.zero		932


//--------------------- .nv.constant0._Z20apply_correction_f32PKfS0_PKiPfi --------------------------
	.section	.nv.constant0._Z20apply_correction_f32PKfS0_PKiPfi,"a",@progbits
	.sectionflags	@""
	.align	4
.nv.constant0._Z20apply_correction_f32PKfS0_PKiPfi:
	.zero		932


//--------------------- .nv.constant0._Z20apply_correction_f64PKdS0_PKiPdi --------------------------
	.section	.nv.constant0._Z20apply_correction_f64PKdS0_PKiPdi,"a",@progbits
	.sectionflags	@""
	.align	4
.nv.constant0._Z20apply_correction_f64PKdS0_PKiPdi:
	.zero		932


//--------------------- SYMBOLS --------------------------

	.type		.nv.reservedSmem.offset0,@object
	.size		.nv.reservedSmem.offset0,0x4
